	.target	sm_90a

	.elftype	@"ET_EXEC"


//--------------------- .note.nv.tkinfo           --------------------------
	.section	.note.nv.tkinfo,"",@"SHT_NOTE"
	.sectionflags	@"SHF_NOTE_NV_TKINFO"
	.tkinfo
        /*0018*/ 	.word	0x00000002
        /*0030*/ 	.string	""
        /*0030*/ 	.string	"ptxas"
        /*0030*/ 	.string	"Cuda compilation tools, release 13.0, V13.0.88"
        /*0030*/ 	.string	"Build cuda_13.0.r13.0/compiler.36424714_0"
        /*0030*/ 	.string	"-v  -suppress-debug-info  -lineinfo  -arch sm_90a "



//--------------------- .note.nv.cuinfo           --------------------------
	.section	.note.nv.cuinfo,"",@"SHT_NOTE"
	.sectionflags	@"SHF_NOTE_NV_CUINFO"
        /*0018*/ 	.short	0x0002
        /*001a*/ 	.short	0x005a
        /*001c*/ 	.short	0x0082
	.zero		2


//--------------------- .nv.info                  --------------------------
	.section	.nv.info,"",@"SHT_CUDA_INFO"
	.align	4


	//----- nvinfo : EIATTR_REGCOUNT
	.align		4
        /*0000*/ 	.byte	0x04, 0x2f
        /*0002*/ 	.short	(.L_1 - .L_0)
	.align		4
.L_0:
        /*0004*/ 	.word	index@(gluon_wgmma)
        /*0008*/ 	.word	0x0000005a


	//----- nvinfo : EIATTR_FRAME_SIZE
	.align		4
.L_1:
        /*000c*/ 	.byte	0x04, 0x11
        /*000e*/ 	.short	(.L_3 - .L_2)
	.align		4
.L_2:
        /*0010*/ 	.word	index@(gluon_wgmma)
        /*0014*/ 	.word	0x00000000


	//----- nvinfo : EIATTR_MIN_STACK_SIZE
	.align		4
.L_3:
        /*0018*/ 	.byte	0x04, 0x12
        /*001a*/ 	.short	(.L_5 - .L_4)
	.align		4
.L_4:
        /*001c*/ 	.word	index@(gluon_wgmma)
        /*0020*/ 	.word	0x00000000
.L_5:


//--------------------- .nv.compat                --------------------------
	.section	.nv.compat,"",@"SHT_CUDA_COMPAT_INFO"
	.align	4
        /*0000*/ 	.byte	0x02, 0x09, 0x01, 0x00, 0x02, 0x02, 0x04, 0x00, 0x02, 0x05, 0x05, 0x00, 0x03, 0x07, 0x01, 0x01
        /*0010*/ 	.byte	0x02, 0x03, 0x03, 0x00, 0x02, 0x06, 0x01, 0x00, 0x04, 0x0b, 0x08, 0x00, 0x00, 0x00, 0x00, 0x00
        /*0020*/ 	.byte	0x00, 0x00, 0x00, 0x00


//--------------------- .nv.info.gluon_wgmma      --------------------------
	.section	.nv.info.gluon_wgmma,"",@"SHT_CUDA_INFO"
	.sectionflags	@""
	.align	4


	//----- nvinfo : EIATTR_CUDA_API_VERSION
	.align		4
        /*0000*/ 	.byte	0x04, 0x37
        /*0002*/ 	.short	(.L_7 - .L_6)
.L_6:
        /*0004*/ 	.word	0x00000082


	//----- nvinfo : EIATTR_KPARAM_INFO
	.align		4
.L_7:
        /*0008*/ 	.byte	0x04, 0x17
        /*000a*/ 	.short	(.L_9 - .L_8)
.L_8:
        /*000c*/ 	.word	0x00000000
        /*0010*/ 	.short	0x000a
        /*0012*/ 	.short	0x0048
        /*0014*/ 	.byte	0x00, 0xf4, 0x21, 0x00


	//----- nvinfo : EIATTR_KPARAM_INFO
	.align		4
.L_9:
        /*0018*/ 	.byte	0x04, 0x17
        /*001a*/ 	.short	(.L_11 - .L_10)
.L_10:
        /*001c*/ 	.word	0x00000000
        /*0020*/ 	.short	0x0009
        /*0022*/ 	.short	0x0040
        /*0024*/ 	.byte	0x00, 0xf4, 0x21, 0x00


	//----- nvinfo : EIATTR_KPARAM_INFO
	.align		4
.L_11:
        /*0028*/ 	.byte	0x04, 0x17
        /*002a*/ 	.short	(.L_13 - .L_12)
.L_12:
        /*002c*/ 	.word	0x00000000
        /*0030*/ 	.short	0x0008
        /*0032*/ 	.short	0x0038
        /*0034*/ 	.byte	0x00, 0xf0, 0x21, 0x00


	//----- nvinfo : EIATTR_KPARAM_INFO
	.align		4
.L_13:
        /*0038*/ 	.byte	0x04, 0x17
        /*003a*/ 	.short	(.L_15 - .L_14)
.L_14:
        /*003c*/ 	.word	0x00000000
        /*0040*/ 	.short	0x0007
        /*0042*/ 	.short	0x0030
        /*0044*/ 	.byte	0x00, 0xf0, 0x21, 0x00


	//----- nvinfo : EIATTR_KPARAM_INFO
	.align		4
.L_15:
        /*0048*/ 	.byte	0x04, 0x17
        /*004a*/ 	.short	(.L_17 - .L_16)
.L_16:
        /*004c*/ 	.word	0x00000000
        /*0050*/ 	.short	0x0006
        /*0052*/ 	.short	0x0028
        /*0054*/ 	.byte	0x00, 0xf0, 0x21, 0x00


	//----- nvinfo : EIATTR_KPARAM_INFO
	.align		4
.L_17:
        /*0058*/ 	.byte	0x04, 0x17
        /*005a*/ 	.short	(.L_19 - .L_18)
.L_18:
        /*005c*/ 	.word	0x00000000
        /*0060*/ 	.short	0x0005
        /*0062*/ 	.short	0x0020
        /*0064*/ 	.byte	0x00, 0xf0, 0x11, 0x00


	//----- nvinfo : EIATTR_KPARAM_INFO
	.align		4
.L_19:
        /*0068*/ 	.byte	0x04, 0x17
        /*006a*/ 	.short	(.L_21 - .L_20)
.L_20:
        /*006c*/ 	.word	0x00000000
        /*0070*/ 	.short	0x0004
        /*0072*/ 	.short	0x001c
        /*0074*/ 	.byte	0x00, 0xf0, 0x11, 0x00


	//----- nvinfo : EIATTR_KPARAM_INFO
	.align		4
.L_21:
        /*0078*/ 	.byte	0x04, 0x17
        /*007a*/ 	.short	(.L_23 - .L_22)
.L_22:
        /*007c*/ 	.word	0x00000000
        /*0080*/ 	.short	0x0003
        /*0082*/ 	.short	0x0018
        /*0084*/ 	.byte	0x00, 0xf0, 0x11, 0x00


	//----- nvinfo : EIATTR_KPARAM_INFO
	.align		4
.L_23:
        /*0088*/ 	.byte	0x04, 0x17
        /*008a*/ 	.short	(.L_25 - .L_24)
.L_24:
        /*008c*/ 	.word	0x00000000
        /*0090*/ 	.short	0x0002
        /*0092*/ 	.short	0x0010
        /*0094*/ 	.byte	0x00, 0xf4, 0x21, 0x00


	//----- nvinfo : EIATTR_KPARAM_INFO
	.align		4
.L_25:
        /*0098*/ 	.byte	0x04, 0x17
        /*009a*/ 	.short	(.L_27 - .L_26)
.L_26:
        /*009c*/ 	.word	0x00000000
        /*00a0*/ 	.short	0x0001
        /*00a2*/ 	.short	0x0008
        /*00a4*/ 	.byte	0x00, 0xf4, 0x21, 0x00


	//----- nvinfo : EIATTR_KPARAM_INFO
	.align		4
.L_27:
        /*00a8*/ 	.byte	0x04, 0x17
        /*00aa*/ 	.short	(.L_29 - .L_28)
.L_28:
        /*00ac*/ 	.word	0x00000000
        /*00b0*/ 	.short	0x0000
        /*00b2*/ 	.short	0x0000
        /*00b4*/ 	.byte	0x00, 0xf4, 0x21, 0x00


	//----- nvinfo : EIATTR_SPARSE_MMA_MASK
	.align		4
.L_29:
        /*00b8*/ 	.byte	0x03, 0x50
        /*00ba*/ 	.short	0x0000


	//----- nvinfo : EIATTR_MAXREG_COUNT
	.align		4
        /*00bc*/ 	.byte	0x03, 0x1b
        /*00be*/ 	.short	0x00ff


	//----- nvinfo : EIATTR_NUM_BARRIERS
	.align		4
        /*00c0*/ 	.byte	0x02, 0x4c
        /*00c2*/ 	.byte	0x01
	.zero		1


	//----- nvinfo : EIATTR_MERCURY_ISA_VERSION
	.align		4
        /*00c4*/ 	.byte	0x03, 0x5f
        /*00c6*/ 	.short	0x0101


	//----- nvinfo : EIATTR_INT_WARP_WIDE_INSTR_OFFSETS
	.align		4
        /*00c8*/ 	.byte	0x04, 0x31
        /*00ca*/ 	.short	(.L_31 - .L_30)


	//   ....[0]....
.L_30:
        /*00cc*/ 	.word	0x00001360


	//   ....[1]....
        /*00d0*/ 	.word	0x000013f0


	//   ....[2]....
        /*00d4*/ 	.word	0x000017c0


	//   ....[3]....
        /*00d8*/ 	.word	0x000017d0


	//   ....[4]....
        /*00dc*/ 	.word	0x000017e0


	//   ....[5]....
        /*00e0*/ 	.word	0x000017f0


	//   ....[6]....
        /*00e4*/ 	.word	0x00001cb0


	//   ....[7]....
        /*00e8*/ 	.word	0x00001cf0


	//----- nvinfo : EIATTR_COOP_GROUP_MASK_REGIDS
	.align		4
.L_31:
        /*00ec*/ 	.byte	0x04, 0x29
        /*00ee*/ 	.short	(.L_33 - .L_32)


	//   ....[0]....
.L_32:
        /*00f0*/ 	.word	0xffffffff


	//   ....[1]....
        /*00f4*/ 	.word	0xffffffff


	//   ....[2]....
        /*00f8*/ 	.word	0xffffffff


	//----- nvinfo : EIATTR_COOP_GROUP_INSTR_OFFSETS
	.align		4
.L_33:
        /*00fc*/ 	.byte	0x04, 0x28
        /*00fe*/ 	.short	(.L_35 - .L_34)


	//   ....[0]....
.L_34:
        /*0100*/ 	.word	0x00000140


	//   ....[1]....
        /*0104*/ 	.word	0x000006e0


	//   ....[2]....
        /*0108*/ 	.word	0x00000cb0


	//----- nvinfo : EIATTR_MBARRIER_INSTR_OFFSETS
	.align		4
.L_35:
        /*010c*/ 	.byte	0x04, 0x39
        /*010e*/ 	.short	(.L_37 - .L_36)


	//   ....[0]....
.L_36:
        /*0110*/ 	.word	0x00001480
        /*0114*/ 	.word	0x000000ff
        /*0118*/ 	.word	0x00008000
        /*011c*/ 	.short	0x0100
        /*011e*/ 	.byte	0x08
	.zero		1


	//   ....[1]....
        /*0120*/ 	.word	0x00001900
        /*0124*/ 	.word	0x000000ff
        /*0128*/ 	.word	0x00008000
        /*012c*/ 	.short	0x010a
        /*012e*/ 	.byte	0x08
	.zero		1


	//   ....[2]....
        /*0130*/ 	.word	0x00001be0
        /*0134*/ 	.word	0x000000ff
        /*0138*/ 	.word	0x00008000
        /*013c*/ 	.short	0x0108
        /*013e*/ 	.byte	0x08
	.zero		1


	//   ....[3]....
        /*0140*/ 	.word	0x000020b0
        /*0144*/ 	.word	0x000000ff
        /*0148*/ 	.word	0x00008000
        /*014c*/ 	.short	0x010a
        /*014e*/ 	.byte	0x08
	.zero		1


	//----- nvinfo : EIATTR_NUM_MBARRIERS
	.align		4
.L_37:
        /*0150*/ 	.byte	0x03, 0x38
        /*0152*/ 	.short	0x0001


	//----- nvinfo : EIATTR_EXIT_INSTR_OFFSETS
	.align		4
        /*0154*/ 	.byte	0x04, 0x1c
        /*0156*/ 	.short	(.L_39 - .L_38)


	//   ....[0]....
.L_38:
        /*0158*/ 	.word	0x000020a0


	//----- nvinfo : EIATTR_REQNTID
	.align		4
.L_39:
        /*015c*/ 	.byte	0x04, 0x10
        /*015e*/ 	.short	(.L_41 - .L_40)
.L_40:
        /*0160*/ 	.word	0x00000100
        /*0164*/ 	.word	0x00000001
        /*0168*/ 	.word	0x00000001


	//----- nvinfo : EIATTR_CRS_STACK_SIZE
	.align		4
.L_41:
        /*016c*/ 	.byte	0x04, 0x1e
        /*016e*/ 	.short	(.L_43 - .L_42)
.L_42:
        /*0170*/ 	.word	0x00000000


	//----- nvinfo : EIATTR_CBANK_PARAM_SIZE
	.align		4
.L_43:
        /*0174*/ 	.byte	0x03, 0x19
        /*0176*/ 	.short	0x0050


	//----- nvinfo : EIATTR_PARAM_CBANK
	.align		4
        /*0178*/ 	.byte	0x04, 0x0a
        /*017a*/ 	.short	(.L_45 - .L_44)
	.align		4
.L_44:
        /*017c*/ 	.word	index@(.nv.constant0.gluon_wgmma)
        /*0180*/ 	.short	0x0210
        /*0182*/ 	.short	0x0050


	//----- nvinfo : EIATTR_SW_WAR
	.align		4
.L_45:
        /*0184*/ 	.byte	0x04, 0x36
        /*0186*/ 	.short	(.L_47 - .L_46)
.L_46:
        /*0188*/ 	.word	0x00000008
.L_47:


//--------------------- .nv.callgraph             --------------------------
	.section	.nv.callgraph,"",@"SHT_CUDA_CALLGRAPH"
	.align	4
	.sectionentsize	8
	.align		4
        /*0000*/ 	.word	0x00000000
	.align		4
        /*0004*/ 	.word	0xffffffff
	.align		4
        /*0008*/ 	.word	0x00000000
	.align		4
        /*000c*/ 	.word	0xfffffffe
	.align		4
        /*0010*/ 	.word	0x00000000
	.align		4
        /*0014*/ 	.word	0xfffffffd
	.align		4
        /*0018*/ 	.word	0x00000000
	.align		4
        /*001c*/ 	.word	0xfffffffc


//--------------------- .text.gluon_wgmma         --------------------------
	.section	.text.gluon_wgmma,"ax",@progbits
	.align	128
        .global         gluon_wgmma
        .type           gluon_wgmma,@function
        .size           gluon_wgmma,(.L_x_53 - gluon_wgmma)
        .other          gluon_wgmma,@"STO_CUDA_ENTRY STV_DEFAULT"
gluon_wgmma:
.text.gluon_wgmma:
[----:B------:R-:W-:Y:S01]  /*0000*/  LDC R1, c[0x0][0x28] ;  /* 0x00000a00ff017b82 */ /* 0x000fe20000000800 */
[----:B------:R-:W1:Y:S07]  /*0010*/  S2R R0, SR_TID.X ;  /* 0x0000000000007919 */ /* 0x000e6e0000002100 */
[----:B------:R-:W2:Y:S01]  /*0020*/  S2UR UR4, SR_CgaCtaId ;  /* 0x00000000000479c3 */ /* 0x000ea20000008800 */
[----:B------:R-:W-:Y:S01]  /*0030*/  UMOV UR8, 0x400 ;  /* 0x0000040000087882 */ /* 0x000fe20000000000 */
[----:B------:R-:W-:Y:S01]  /*0040*/  ULDC UR6, c[0x0][0xc] ;  /* 0x0000030000067ab9 */ /* 0x000fe20000000800 */
[----:B------:R-:W-:Y:S01]  /*0050*/  ULDC.64 UR24, c[0x0][0x250] ;  /* 0x0000940000187ab9 */ /* 0x000fe20000000a00 */
[----:B------:R-:W-:Y:S04]  /*0060*/  BSSY B0, `(.L_x_0) ;  /* 0x000001d000007945 */ /* 0x000fe80003800000 */
[----:B------:R-:W3:Y:S08]  /*0070*/  LDC R14, c[0x0][0x230] ;  /* 0x00008c00ff0e7b82 */ /* 0x000ef00000000800 */
[----:B------:R-:W-:Y:S08]  /*0080*/  S2UR UR27, SR_CTAID.Y ;  /* 0x00000000001b79c3 */ /* 0x000ff00000002600 */
[----:B------:R-:W4:Y:S01]  /*0090*/  S2UR UR5, SR_CTAID.Z ;  /* 0x00000000000579c3 */ /* 0x000f220000002700 */
[----:B--2---:R-:W-:-:S03]  /*00a0*/  ULEA UR8, UR4, UR8, 0x18 ;  /* 0x0000000804087291 */ /* 0x004fc6000f8ec03f */
[----:B------:R-:W-:Y:S01]  /*00b0*/  ULDC UR4, c[0x0][0x10] ;  /* 0x0000040000047ab9 */ /* 0x000fe20000000800 */
[----:B-1----:R-:W-:-:S03]  /*00c0*/  LOP3.LUT R7, R0, 0xff, RZ, 0xc0, !PT ;  /* 0x000000ff00077812 */ /* 0x002fc600078ec0ff */
[----:B------:R-:W1:Y:S01]  /*00d0*/  S2UR UR26, SR_CTAID.X ;  /* 0x00000000001a79c3 */ /* 0x000e620000002500 */
[----:B---3--:R-:W-:Y:S01]  /*00e0*/  VIADD R5, R14, 0xffffffff ;  /* 0xffffffff0e057836 */ /* 0x008fe20000000000 */
[C---:B------:R-:W-:Y:S02]  /*00f0*/  ISETP.GE.U32.AND P0, PT, R7.reuse, 0x20, PT ;  /* 0x000000200700780c */ /* 0x040fe40003f06070 */
[C---:B------:R-:W-:Y:S02]  /*0100*/  ISETP.NE.U32.AND P2, PT, R7.reuse, RZ, PT ;  /* 0x000000ff0700720c */ /* 0x040fe40003f45070 */
[----:B------:R-:W-:Y:S02]  /*0110*/  LEA R4, R7, UR8, 0x2 ;  /* 0x0000000807047c11 */ /* 0x000fe4000f8e10ff */
[----:B------:R-:W2:Y:S07]  /*0120*/  LDC R6, c[0x0][0x228] ;  /* 0x00008a00ff067b82 */ /* 0x000eae0000000800 */
[----:B------:R3:W-:Y:S01]  /*0130*/  @!P0 STS [R4], RZ ;  /* 0x000000ff04008388 */ /* 0x0007e20000000800 */
[----:B------:R-:W-:-:S03]  /*0140*/  NOP ;  /* 0x0000000000007918 */ /* 0x000fc60000000000 */
[----:B------:R3:W-:Y:S01]  /*0150*/  @!P2 STS [UR8+0x20], R5 ;  /* 0x00002005ff00a988 */ /* 0x0007e20008000808 */
[----:B----4-:R-:W-:-:S04]  /*0160*/  UIMAD UR4, UR5, UR4, UR27 ;  /* 0x00000004050472a4 */ /* 0x010fc8000f8e021b */
[----:B-1----:R-:W-:-:S04]  /*0170*/  UIMAD UR4, UR4, UR6, UR26 ;  /* 0x00000006040472a4 */ /* 0x002fc8000f8e021a */
[----:B------:R-:W-:Y:S01]  /*0180*/  UIMAD UR4, UR4, 0x180, URZ ;  /* 0x00000180040478a4 */ /* 0x000fe2000f8e023f */
[----:B--2---:R-:W-:-:S03]  /*0190*/  VIADD R6, R6, 0xffffffff ;  /* 0xffffffff06067836 */ /* 0x004fc60000000000 */
[----:B------:R-:W-:-:S04]  /*01a0*/  UIADD3 UR20, UP0, UR4, UR24, URZ ;  /* 0x0000001804147290 */ /* 0x000fc8000ff1e03f */
[----:B------:R-:W-:Y:S01]  /*01b0*/  ULEA.HI.X.SX32 UR21, UR4, UR25, 0x1, UP0 ;  /* 0x0000001904157291 */ /* 0x000fe200080f0e3f */
[----:B---3--:R-:W-:Y:S11]  /*01c0*/  @P2 BRA `(.L_x_1) ;  /* 0x0000000000182947 */ /* 0x008ff60003800000 */
[----:B------:R-:W1:Y:S01]  /*01d0*/  LDS R2, [UR8+0x8] ;  /* 0x00000808ff027984 */ /* 0x000e620008000800 */
[----:B------:R-:W2:Y:S01]  /*01e0*/  LDC.64 R8, c[0x0][0x210] ;  /* 0x00008400ff087b82 */ /* 0x000ea20000000a00 */
[----:B------:R-:W-:Y:S02]  /*01f0*/  IMAD.MOV.U32 R3, RZ, RZ, 0x70 ;  /* 0x00000070ff037424 */ /* 0x000fe400078e00ff */
[----:B--2---:R2:W-:Y:S03]  /*0200*/  STS.64 [UR8], R8 ;  /* 0x00000008ff007988 */ /* 0x0045e60008000a08 */
[----:B-1----:R-:W-:-:S05]  /*0210*/  LOP3.LUT R2, R2, 0x10, R3, 0xd8, !PT ;  /* 0x0000001002027812 */ /* 0x002fca00078ed803 */
[----:B------:R2:W-:Y:S02]  /*0220*/  STS [UR8+0x8], R2 ;  /* 0x00000802ff007988 */ /* 0x0005e40008000808 */
.L_x_1:
[----:B------:R-:W-:Y:S05]  /*0230*/  BSYNC B0 ;  /* 0x0000000000007941 */ /* 0x000fea0003800000 */
.L_x_0:
[----:B------:R-:W-:Y:S04]  /*0240*/  BSSY B0, `(.L_x_2) ;  /* 0x000000a000007945 */ /* 0x000fe80003800000 */
[----:B------:R-:W-:Y:S05]  /*0250*/  @P2 BRA `(.L_x_3) ;  /* 0x0000000000202947 */ /* 0x000fea0003800000 */
[----:B--2---:R-:W1:Y:S01]  /*0260*/  LDS R2, [UR8+0x34] ;  /* 0x00003408ff027984 */ /* 0x004e620008000800 */
[----:B------:R-:W-:Y:S02]  /*0270*/  IMAD.MOV.U32 R3, RZ, RZ, 0x7f000000 ;  /* 0x7f000000ff037424 */ /* 0x000fe400078e00ff */
[----:B------:R-:W-:Y:S01]  /*0280*/  @!P2 IMAD.MOV.U32 R8, RZ, RZ, 0x7f ;  /* 0x0000007fff08a424 */ /* 0x000fe200078e00ff */
[----:B------:R-:W2:Y:S02]  /*0290*/  @!P2 LDS R9, [UR8+0x38] ;  /* 0x00003808ff09a984 */ /* 0x000ea40008000800 */
[----:B-1----:R-:W-:Y:S02]  /*02a0*/  LOP3.LUT R2, R2, 0xff000000, R3, 0xb8, !PT ;  /* 0xff00000002027812 */ /* 0x002fe400078eb803 */
[----:B--2---:R-:W-:-:S03]  /*02b0*/  @!P2 LOP3.LUT R3, R9, 0xff, R8, 0xb8, !PT ;  /* 0x000000ff0903a812 */ /* 0x004fc600078eb808 */
[----:B------:R1:W-:Y:S04]  /*02c0*/  STS [UR8+0x34], R2 ;  /* 0x00003402ff007988 */ /* 0x0003e80008000808 */
[----:B------:R1:W-:Y:S02]  /*02d0*/  @!P2 STS [UR8+0x38], R3 ;  /* 0x00003803ff00a988 */ /* 0x0003e40008000808 */
.L_x_3:
[----:B------:R-:W-:Y:S05]  /*02e0*/  BSYNC B0 ;  /* 0x0000000000007941 */ /* 0x000fea0003800000 */
.L_x_2:
[----:B------:R-:W-:Y:S04]  /*02f0*/  BSSY B0, `(.L_x_4) ;  /* 0x000000a000007945 */ /* 0x000fe80003800000 */
[----:B------:R-:W-:Y:S05]  /*0300*/  @P2 BRA `(.L_x_5) ;  /* 0x0000000000202947 */ /* 0x000fea0003800000 */
[----:B-12---:R-:W1:Y:S01]  /*0310*/  LDS R2, [UR8+0x1c] ;  /* 0x00001c08ff027984 */ /* 0x006e620008000800 */
[----:B------:R-:W2:Y:S03]  /*0320*/  LDC.64 R10, c[0x0][0x238] ;  /* 0x00008e00ff0a7b82 */ /* 0x000ea60000000a00 */
[----:B------:R3:W-:Y:S01]  /*0330*/  STS [UR8+0x24], R6 ;  /* 0x00002406ff007988 */ /* 0x0007e20008000808 */
[--C-:B--2---:R-:W-:Y:S02]  /*0340*/  SHF.R.U32.HI R9, RZ, 0x4, R11.reuse ;  /* 0x00000004ff097819 */ /* 0x104fe4000001160b */
[----:B------:R-:W-:-:S05]  /*0350*/  SHF.R.U64 R3, R10, 0x4, R11 ;  /* 0x000000040a037819 */ /* 0x000fca000000120b */
[----:B------:R3:W-:Y:S01]  /*0360*/  STS [UR8+0xc], R3 ;  /* 0x00000c03ff007988 */ /* 0x0007e20008000808 */
[----:B-1----:R-:W-:-:S05]  /*0370*/  LOP3.LUT R2, R2, 0xf, R9, 0xb8, !PT ;  /* 0x0000000f02027812 */ /* 0x002fca00078eb809 */
[----:B------:R3:W-:Y:S02]  /*0380*/  STS [UR8+0x1c], R2 ;  /* 0x00001c02ff007988 */ /* 0x0007e40008000808 */
.L_x_5:
[----:B------:R-:W-:Y:S05]  /*0390*/  BSYNC B0 ;  /* 0x0000000000007941 */ /* 0x000fea0003800000 */
.L_x_4:
[----:B------:R-:W-:Y:S04]  /*03a0*/  BSSY B1, `(.L_x_6) ;  /* 0x000001e000017945 */ /* 0x000fe80003800000 */
[----:B------:R-:W-:Y:S01]  /*03b0*/  BSSY B0, `(.L_x_7) ;  /* 0x0000019000007945 */ /* 0x000fe20003800000 */
[----:B------:R-:W-:-:S03]  /*03c0*/  IMAD.MOV.U32 R10, RZ, RZ, RZ ;  /* 0x000000ffff0a7224 */ /* 0x000fc600078e00ff */
[----:B------:R-:W-:Y:S05]  /*03d0*/  @P2 BRA `(.L_x_8) ;  /* 0x00000000001c2947 */ /* 0x000fea0003800000 */
[----:B-123--:R-:W1:Y:S02]  /*03e0*/  LDS R2, [UR8+0x34] ;  /* 0x00003408ff027984 */ /* 0x00ee640008000800 */
[----:B-1----:R-:W-:-:S05]  /*03f0*/  LOP3.LUT R2, R2, 0x7, RZ, 0xb8, !PT ;  /* 0x0000000702027812 */ /* 0x002fca00078eb8ff */
[----:B------:R1:W-:Y:S01]  /*0400*/  STS [UR8+0x34], R2 ;  /* 0x00003402ff007988 */ /* 0x0003e20008000808 */
[----:B------:R-:W-:Y:S05]  /*0410*/  @P2 BRA `(.L_x_9) ;  /* 0x00000000001c2947 */ /* 0x000fea0003800000 */
[----:B-1----:R-:W1:Y:S02]  /*0420*/  LDS R2, [UR8+0x34] ;  /* 0x00003408ff027984 */ /* 0x002e640008000800 */
[----:B-1----:R-:W-:-:S05]  /*0430*/  LOP3.LUT R2, R2, 0x38, RZ, 0xb8, !PT ;  /* 0x0000003802027812 */ /* 0x002fca00078eb8ff */
[----:B------:R4:W-:Y:S02]  /*0440*/  STS [UR8+0x34], R2 ;  /* 0x00003402ff007988 */ /* 0x0009e40008000808 */
.L_x_8:
[----:B------:R-:W-:Y:S05]  /*0450*/  @P2 BRA `(.L_x_10) ;  /* 0x00000000001c2947 */ /* 0x000fea0003800000 */
[----:B-1234-:R-:W1:Y:S02]  /*0460*/  LDS R2, [UR8+0x8] ;  /* 0x00000808ff027984 */ /* 0x01ee640008000800 */
[----:B-1----:R-:W-:-:S05]  /*0470*/  LOP3.LUT R2, R2, 0x780, RZ, 0xb8, !PT ;  /* 0x0000078002027812 */ /* 0x002fca00078eb8ff */
[----:B------:R2:W-:Y:S02]  /*0480*/  STS [UR8+0x8], R2 ;  /* 0x00000802ff007988 */ /* 0x0005e40008000808 */
.L_x_9:
[----:B------:R-:W-:Y:S05]  /*0490*/  @P2 BRA `(.L_x_11) ;  /* 0x0000000000282947 */ /* 0x000fea0003800000 */
[----:B-12---:R-:W1:Y:S02]  /*04a0*/  LDS R2, [UR8+0x8] ;  /* 0x00000808ff027984 */ /* 0x006e640008000800 */
[----:B-1----:R-:W-:-:S05]  /*04b0*/  LOP3.LUT R2, R2, 0x1800, RZ, 0xb8, !PT ;  /* 0x0000180002027812 */ /* 0x002fca00078eb8ff */
[----:B------:R5:W-:Y:S02]  /*04c0*/  STS [UR8+0x8], R2 ;  /* 0x00000802ff007988 */ /* 0x000be40008000808 */
.L_x_10:
[----:B------:R-:W-:Y:S05]  /*04d0*/  @P2 BREAK B0 ;  /* 0x0000000000002942 */ /* 0x000fea0003800000 */
[----:B------:R-:W-:Y:S05]  /*04e0*/  @P2 BRA `(.L_x_12) ;  /* 0x0000000000242947 */ /* 0x000fea0003800000 */
[----:B-1-3--:R-:W1:Y:S01]  /*04f0*/  LDS R3, [UR8+0x8] ;  /* 0x00000808ff037984 */ /* 0x00ae620008000800 */
[----:B--2-45:R-:W-:-:S05]  /*0500*/  IMAD.MOV.U32 R2, RZ, RZ, 0x6000 ;  /* 0x00006000ff027424 */ /* 0x034fca00078e00ff */
[----:B-1----:R-:W-:-:S04]  /*0510*/  LOP3.LUT R2, R3, 0x6000, R2, 0xd8, !PT ;  /* 0x0000600003027812 */ /* 0x002fc800078ed802 */
[----:B------:R-:W-:-:S05]  /*0520*/  LOP3.LUT R2, R2, 0x400000, RZ, 0xb8, !PT ;  /* 0x0040000002027812 */ /* 0x000fca00078eb8ff */
[----:B------:R3:W-:Y:S02]  /*0530*/  STS [UR8+0x8], R2 ;  /* 0x00000802ff007988 */ /* 0x0007e40008000808 */
.L_x_11:
[----:B------:R-:W-:Y:S05]  /*0540*/  BSYNC B0 ;  /* 0x0000000000007941 */ /* 0x000fea0003800000 */
.L_x_7:
[----:B-123--:R-:W1:Y:S02]  /*0550*/  @!P2 LDS R2, [UR8+0x8] ;  /* 0x00000808ff02a984 */ /* 0x00ee640008000800 */
[----:B-1----:R-:W-:-:S05]  /*0560*/  @!P2 LOP3.LUT R2, R2, 0x8000, RZ, 0xb8, !PT ;  /* 0x000080000202a812 */ /* 0x002fca00078eb8ff */
[----:B------:R1:W-:Y:S02]  /*0570*/  @!P2 STS [UR8+0x8], R2 ;  /* 0x00000802ff00a988 */ /* 0x0003e40008000808 */
.L_x_12:
[----:B------:R-:W-:Y:S05]  /*0580*/  BSYNC B1 ;  /* 0x0000000000017941 */ /* 0x000fea0003800000 */
.L_x_6:
[----:B------:R-:W-:Y:S05]  /*0590*/  WARPSYNC.ALL ;  /* 0x0000000000007948 */ /* 0x000fea0003800000 */
[----:B------:R-:W-:Y:S05]  /*05a0*/  @P0 BRA `(.L_x_13) ;  /* 0x0000000000280947 */ /* 0x000fea0003800000 */
[----:B-12345:R-:W1:Y:S01]  /*05b0*/  S2R R2, SR_LANEID ;  /* 0x0000000000027919 */ /* 0x03ee620000000000 */
[----:B------:R-:W-:Y:S05]  /*05c0*/  WARPSYNC.ALL ;  /* 0x0000000000007948 */ /* 0x000fea0003800000 */
[----:B-1----:R-:W-:-:S05]  /*05d0*/  IMAD.SHL.U32 R8, R2, 0x4, RZ ;  /* 0x0000000402087824 */ /* 0x002fca00078e00ff */
[----:B------:R-:W1:Y:S01]  /*05e0*/  LDS R9, [R8+UR8] ;  /* 0x0000000808097984 */ /* 0x000e620008000800 */
[----:B------:R-:W-:-:S05]  /*05f0*/  IADD3 R2, P1, R8, UR20, RZ ;  /* 0x0000001408027c10 */ /* 0x000fca000ff3e0ff */
[----:B------:R-:W-:-:S05]  /*0600*/  IMAD.X R3, RZ, RZ, UR21, P1 ;  /* 0x00000015ff037e24 */ /* 0x000fca00088e06ff */
[----:B-1----:R1:W2:Y:S01]  /*0610*/  ATOMG.E.EXCH.STRONG.GPU PT, RZ, [R2], R9 ;  /* 0x0000000902ff73a8 */ /* 0x0022a200041ee100 */
[----:B------:R-:W-:-:S04]  /*0620*/  DEPBAR {5,4,3,2,1,0} ;  /* 0x0000003f0000791a */ /* 0x000fc80000000000 */
[----:B------:R1:W-:Y:S01]  /*0630*/  UTMACCTL.IV [UR20] ;  /* 0x00000000140079b9 */ /* 0x0003e20008000000 */
[----:B------:R-:W-:Y:S01]  /*0640*/  NOP ;  /* 0x0000000000007918 */ /* 0x000fe20000000000 */
.L_x_13:
[----:B------:R-:W-:Y:S05]  /*0650*/  @P0 BRA `(.L_x_14) ;  /* 0x00000000000c0947 */ /* 0x000fea0003800000 */
[----:B------:R0:W-:Y:S01]  /*0660*/  UTMACMDFLUSH ;  /* 0x00000000000079b7 */ /* 0x0001e20000000000 */
[----:B------:R-:W-:Y:S05]  /*0670*/  @P0 BRA `(.L_x_14) ;  /* 0x0000000000040947 */ /* 0x000fea0003800000 */
[----:B------:R-:W-:-:S04]  /*0680*/  DEPBAR.LE SB0, 0x0 ;  /* 0x000080000000791a */ /* 0x000fc80000000000 */
.L_x_14:
[----:B------:R-:W-:Y:S05]  /*0690*/  WARPSYNC.ALL ;  /* 0x0000000000007948 */ /* 0x000fea0003800000 */
[----:B--2---:R-:W-:Y:S06]  /*06a0*/  BAR.SYNC.DEFER_BLOCKING 0x0 ;  /* 0x0000000000007b1d */ /* 0x004fec0000010000 */
[----:B------:R-:W-:Y:S02]  /*06b0*/  BSSY B1, `(.L_x_15) ;  /* 0x000000b000017945 */ /* 0x000fe40003800000 */
[----:B------:R-:W-:Y:S06]  /*06c0*/  BAR.SYNC.DEFER_BLOCKING 0x0 ;  /* 0x0000000000007b1d */ /* 0x000fec0000010000 */
[----:B------:R2:W-:Y:S01]  /*06d0*/  @!P0 STS [R4], RZ ;  /* 0x000000ff04008388 */ /* 0x0005e20000000800 */
[----:B------:R-:W-:Y:S01]  /*06e0*/  NOP ;  /* 0x0000000000007918 */ /* 0x000fe20000000000 */
[----:B------:R-:W-:Y:S05]  /*06f0*/  @P2 BRA `(.L_x_16) ;  /* 0x0000000000182947 */ /* 0x000fea0003800000 */
[----:B-1-345:R-:W1:Y:S01]  /*0700*/  LDS R2, [UR8+0x8] ;  /* 0x00000808ff027984 */ /* 0x03ae620008000800 */
[----:B------:R-:W3:Y:S01]  /*0710*/  LDC.64 R8, c[0x0][0x218] ;  /* 0x00008600ff087b82 */ /* 0x000ee20000000a00 */
[----:B------:R-:W-:Y:S02]  /*0720*/  IMAD.MOV.U32 R3, RZ, RZ, 0x70 ;  /* 0x00000070ff037424 */ /* 0x000fe400078e00ff */
[----:B---3--:R3:W-:Y:S03]  /*0730*/  STS.64 [UR8], R8 ;  /* 0x00000008ff007988 */ /* 0x0087e60008000a08 */
[----:B-1----:R-:W-:-:S05]  /*0740*/  LOP3.LUT R2, R2, 0x10, R3, 0xd8, !PT ;  /* 0x0000001002027812 */ /* 0x002fca00078ed803 */
[----:B------:R3:W-:Y:S02]  /*0750*/  STS [UR8+0x8], R2 ;  /* 0x00000802ff007988 */ /* 0x0007e40008000808 */
.L_x_16:
[----:B-1----:R-:W-:Y:S05]  /*0760*/  BSYNC B1 ;  /* 0x0000000000017941 */ /* 0x002fea0003800000 */
.L_x_15:
[----:B------:R-:W-:Y:S04]  /*0770*/  BSSY B2, `(.L_x_17) ;  /* 0x000000f000027945 */ /* 0x000fe80003800000 */
[----:B------:R-:W-:Y:S04]  /*0780*/  BSSY B1, `(.L_x_18) ;  /* 0x000000c000017945 */ /* 0x000fe80003800000 */
[----:B------:R-:W-:Y:S05]  /*0790*/  @P2 BRA `(.L_x_19) ;  /* 0x0000000000282947 */ /* 0x000fea0003800000 */
[----:B---345:R-:W1:Y:S01]  /*07a0*/  LDS R2, [UR8+0x34] ;  /* 0x00003408ff027984 */ /* 0x038e620008000800 */
[----:B------:R-:W-:Y:S01]  /*07b0*/  IMAD.MOV.U32 R3, RZ, RZ, 0x7f000000 ;  /* 0x7f000000ff037424 */ /* 0x000fe200078e00ff */
[----:B------:R-:W-:Y:S05]  /*07c0*/  @P2 BREAK B1 ;  /* 0x0000000000012942 */ /* 0x000fea0003800000 */
[----:B-1----:R-:W-:-:S05]  /*07d0*/  LOP3.LUT R2, R2, 0xff000000, R3, 0xb8, !PT ;  /* 0xff00000002027812 */ /* 0x002fca00078eb803 */
[----:B------:R1:W-:Y:S01]  /*07e0*/  STS [UR8+0x34], R2 ;  /* 0x00003402ff007988 */ /* 0x0003e20008000808 */
[----:B------:R-:W-:Y:S05]  /*07f0*/  @P2 BRA `(.L_x_20) ;  /* 0x0000000000182947 */ /* 0x000fea0003800000 */
[----:B-1----:R-:W1:Y:S01]  /*0800*/  LDS R2, [UR8+0x38] ;  /* 0x00003808ff027984 */ /* 0x002e620008000800 */
[----:B------:R-:W-:-:S05]  /*0810*/  IMAD.MOV.U32 R3, RZ, RZ, 0x7f ;  /* 0x0000007fff037424 */ /* 0x000fca00078e00ff */
[----:B-1----:R-:W-:-:S05]  /*0820*/  LOP3.LUT R2, R2, 0xff, R3, 0xb8, !PT ;  /* 0x000000ff02027812 */ /* 0x002fca00078eb803 */
[----:B------:R1:W-:Y:S02]  /*0830*/  STS [UR8+0x38], R2 ;  /* 0x00003802ff007988 */ /* 0x0003e40008000808 */
.L_x_19:
[----:B------:R-:W-:Y:S05]  /*0840*/  BSYNC B1 ;  /* 0x0000000000017941 */ /* 0x000fea0003800000 */
.L_x_18:
[----:B------:R1:W-:Y:S02]  /*0850*/  @!P2 STS [UR8+0x20], R5 ;  /* 0x00002005ff00a988 */ /* 0x0003e40008000808 */
.L_x_20:
[----:B------:R-:W-:Y:S05]  /*0860*/  BSYNC B2 ;  /* 0x0000000000027941 */ /* 0x000fea0003800000 */
.L_x_17:
[----:B------:R-:W-:Y:S05]  /*0870*/  WARPSYNC.ALL ;  /* 0x0000000000007948 */ /* 0x000fea0003800000 */
[----:B-1----:R-:W1:Y:S01]  /*0880*/  LDC R5, c[0x0][0x22c] ;  /* 0x00008b00ff057b82 */ /* 0x002e620000000800 */
[----:B------:R-:W-:Y:S01]  /*0890*/  BSSY B2, `(.L_x_21) ;  /* 0x000000b000027945 */ /* 0x000fe20003800000 */
[----:B-1----:R-:W-:-:S03]  /*08a0*/  VIADD R5, R5, 0xffffffff ;  /* 0xffffffff05057836 */ /* 0x002fc60000000000 */
[----:B------:R-:W-:Y:S05]  /*08b0*/  @P2 BRA `(.L_x_22) ;  /* 0x0000000000202947 */ /* 0x000fea0003800000 */
[----:B---345:R-:W1:Y:S01]  /*08c0*/  LDS R2, [UR8+0x1c] ;  /* 0x00001c08ff027984 */ /* 0x038e620008000800 */
[----:B------:R-:W3:Y:S03]  /*08d0*/  LDC.64 R12, c[0x0][0x240] ;  /* 0x00009000ff0c7b82 */ /* 0x000ee60000000a00 */
[----:B------:R4:W-:Y:S01]  /*08e0*/  STS [UR8+0x24], R5 ;  /* 0x00002405ff007988 */ /* 0x0009e20008000808 */
[--C-:B---3--:R-:W-:Y:S02]  /*08f0*/  SHF.R.U32.HI R9, RZ, 0x4, R13.reuse ;  /* 0x00000004ff097819 */ /* 0x108fe4000001160d */
[----:B------:R-:W-:-:S05]  /*0900*/  SHF.R.U64 R3, R12, 0x4, R13 ;  /* 0x000000040c037819 */ /* 0x000fca000000120d */
[----:B------:R4:W-:Y:S01]  /*0910*/  STS [UR8+0xc], R3 ;  /* 0x00000c03ff007988 */ /* 0x0009e20008000808 */
[----:B-1----:R-:W-:-:S05]  /*0920*/  LOP3.LUT R2, R2, 0xf, R9, 0xb8, !PT ;  /* 0x0000000f02027812 */ /* 0x002fca00078eb809 */
[----:B------:R4:W-:Y:S02]  /*0930*/  STS [UR8+0x1c], R2 ;  /* 0x00001c02ff007988 */ /* 0x0009e40008000808 */
.L_x_22:
[----:B------:R-:W-:Y:S05]  /*0940*/  BSYNC B2 ;  /* 0x0000000000027941 */ /* 0x000fea0003800000 */
.L_x_21:
[----:B------:R-:W-:Y:S04]  /*0950*/  BSSY B3, `(.L_x_23) ;  /* 0x000001d000037945 */ /* 0x000fe80003800000 */
[----:B------:R-:W-:Y:S04]  /*0960*/  BSSY B2, `(.L_x_24) ;  /* 0x0000018000027945 */ /* 0x000fe80003800000 */
[----:B------:R-:W-:Y:S05]  /*0970*/  @P2 BRA `(.L_x_25) ;  /* 0x00000000001c2947 */ /* 0x000fea0003800000 */
[----:B---345:R-:W1:Y:S02]  /*0980*/  LDS R2, [UR8+0x34] ;  /* 0x00003408ff027984 */ /* 0x038e640008000800 */
[----:B-1----:R-:W-:-:S05]  /*0990*/  LOP3.LUT R2, R2, 0x7, RZ, 0xb8, !PT ;  /* 0x0000000702027812 */ /* 0x002fca00078eb8ff */
[----:B------:R1:W-:Y:S01]  /*09a0*/  STS [UR8+0x34], R2 ;  /* 0x00003402ff007988 */ /* 0x0003e20008000808 */
[----:B------:R-:W-:Y:S05]  /*09b0*/  @P2 BRA `(.L_x_26) ;  /* 0x00000000001c2947 */ /* 0x000fea0003800000 */
[----:B-1----:R-:W1:Y:S02]  /*09c0*/  LDS R2, [UR8+0x34] ;  /* 0x00003408ff027984 */ /* 0x002e640008000800 */
[----:B-1----:R-:W-:-:S05]  /*09d0*/  LOP3.LUT R2, R2, 0x38, RZ, 0xb8, !PT ;  /* 0x0000003802027812 */ /* 0x002fca00078eb8ff */
[----:B------:R1:W-:Y:S02]  /*09e0*/  STS [UR8+0x34], R2 ;  /* 0x00003402ff007988 */ /* 0x0003e40008000808 */
.L_x_25:
[----:B------:R-:W-:Y:S05]  /*09f0*/  @P2 BRA `(.L_x_27) ;  /* 0x00000000001c2947 */ /* 0x000fea0003800000 */
[----:B-1-345:R-:W1:Y:S02]  /*0a00*/  LDS R2, [UR8+0x8] ;  /* 0x00000808ff027984 */ /* 0x03ae640008000800 */
[----:B-1----:R-:W-:-:S05]  /*0a10*/  LOP3.LUT R2, R2, 0x780, RZ, 0xb8, !PT ;  /* 0x0000078002027812 */ /* 0x002fca00078eb8ff */
[----:B------:R3:W-:Y:S02]  /*0a20*/  STS [UR8+0x8], R2 ;  /* 0x00000802ff007988 */ /* 0x0007e40008000808 */
.L_x_26:
[----:B------:R-:W-:Y:S05]  /*0a30*/  @P2 BRA `(.L_x_28) ;  /* 0x0000000000282947 */ /* 0x000fea0003800000 */
[----:B-1-3--:R-:W1:Y:S02]  /*0a40*/  LDS R2, [UR8+0x8] ;  /* 0x00000808ff027984 */ /* 0x00ae640008000800 */
[----:B-1----:R-:W-:-:S05]  /*0a50*/  LOP3.LUT R2, R2, 0x1800, RZ, 0xb8, !PT ;  /* 0x0000180002027812 */ /* 0x002fca00078eb8ff */
[----:B------:R1:W-:Y:S02]  /*0a60*/  STS [UR8+0x8], R2 ;  /* 0x00000802ff007988 */ /* 0x0003e40008000808 */
.L_x_27:
[----:B------:R-:W-:Y:S05]  /*0a70*/  @P2 BREAK B2 ;  /* 0x0000000000022942 */ /* 0x000fea0003800000 */
[----:B------:R-:W-:Y:S05]  /*0a80*/  @P2 BRA `(.L_x_29) ;  /* 0x0000000000242947 */ /* 0x000fea0003800000 */
[----:B-1-345:R-:W1:Y:S01]  /*0a90*/  LDS R2, [UR8+0x8] ;  /* 0x00000808ff027984 */ /* 0x03ae620008000800 */
[----:B------:R-:W-:-:S05]  /*0aa0*/  IMAD.MOV.U32 R3, RZ, RZ, 0x6000 ;  /* 0x00006000ff037424 */ /* 0x000fca00078e00ff */
[----:B-1----:R-:W-:-:S04]  /*0ab0*/  LOP3.LUT R2, R2, 0x6000, R3, 0xd8, !PT ;  /* 0x0000600002027812 */ /* 0x002fc800078ed803 */
[----:B------:R-:W-:-:S05]  /*0ac0*/  LOP3.LUT R2, R2, 0x400000, RZ, 0xb8, !PT ;  /* 0x0040000002027812 */ /* 0x000fca00078eb8ff */
[----:B------:R4:W-:Y:S02]  /*0ad0*/  STS [UR8+0x8], R2 ;  /* 0x00000802ff007988 */ /* 0x0009e40008000808 */
.L_x_28:
[----:B------:R-:W-:Y:S05]  /*0ae0*/  BSYNC B2 ;  /* 0x0000000000027941 */ /* 0x000fea0003800000 */
.L_x_24:
[----:B-1-34-:R-:W1:Y:S02]  /*0af0*/  @!P2 LDS R2, [UR8+0x8] ;  /* 0x00000808ff02a984 */ /* 0x01ae640008000800 */
[----:B-1----:R-:W-:-:S05]  /*0b00*/  @!P2 LOP3.LUT R2, R2, 0x8000, RZ, 0xb8, !PT ;  /* 0x000080000202a812 */ /* 0x002fca00078eb8ff */
[----:B------:R1:W-:Y:S02]  /*0b10*/  @!P2 STS [UR8+0x8], R2 ;  /* 0x00000802ff00a988 */ /* 0x0003e40008000808 */
.L_x_29:
[----:B------:R-:W-:Y:S05]  /*0b20*/  BSYNC B3 ;  /* 0x0000000000037941 */ /* 0x000fea0003800000 */
.L_x_23:
[----:B------:R-:W-:Y:S05]  /*0b30*/  WARPSYNC.ALL ;  /* 0x0000000000007948 */ /* 0x000fea0003800000 */
[----:B------:R-:W-:-:S04]  /*0b40*/  UIADD3 UR23, UR4, 0x80, URZ ;  /* 0x0000008004177890 */ /* 0x000fc8000fffe03f */
[----:B------:R-:W-:-:S04]  /*0b50*/  UIADD3 UR22, UP0, UR23, UR24, URZ ;  /* 0x0000001817167290 */ /* 0x000fc8000ff1e03f */
[----:B------:R-:W-:Y:S01]  /*0b60*/  ULEA.HI.X.SX32 UR23, UR23, UR25, 0x1, UP0 ;  /* 0x0000001917177291 */ /* 0x000fe200080f0e3f */
[----:B------:R-:W-:Y:S11]  /*0b70*/  @P0 BRA `(.L_x_30) ;  /* 0x0000000000280947 */ /* 0x000ff60003800000 */
[----:B-1-345:R-:W1:Y:S01]  /*0b80*/  S2R R2, SR_LANEID ;  /* 0x0000000000027919 */ /* 0x03ae620000000000 */
[----:B------:R-:W-:Y:S05]  /*0b90*/  WARPSYNC.ALL ;  /* 0x0000000000007948 */ /* 0x000fea0003800000 */
[----:B-1----:R-:W-:-:S05]  /*0ba0*/  IMAD.SHL.U32 R8, R2, 0x4, RZ ;  /* 0x0000000402087824 */ /* 0x002fca00078e00ff */
[----:B------:R-:W1:Y:S01]  /*0bb0*/  LDS R9, [R8+UR8] ;  /* 0x0000000808097984 */ /* 0x000e620008000800 */
[----:B------:R-:W-:-:S05]  /*0bc0*/  IADD3 R2, P1, R8, UR22, RZ ;  /* 0x0000001608027c10 */ /* 0x000fca000ff3e0ff */
[----:B------:R-:W-:-:S05]  /*0bd0*/  IMAD.X R3, RZ, RZ, UR23, P1 ;  /* 0x00000017ff037e24 */ /* 0x000fca00088e06ff */
[----:B-1----:R1:W3:Y:S01]  /*0be0*/  ATOMG.E.EXCH.STRONG.GPU PT, RZ, [R2], R9 ;  /* 0x0000000902ff73a8 */ /* 0x0022e200041ee100 */
[----:B------:R-:W-:-:S04]  /*0bf0*/  DEPBAR {5,4,3,2,1,0} ;  /* 0x0000003f0000791a */ /* 0x000fc80000000000 */
[----:B------:R1:W-:Y:S01]  /*0c00*/  UTMACCTL.IV [UR22] ;  /* 0x00000000160079b9 */ /* 0x0003e20008000000 */
[----:B------:R-:W-:Y:S01]  /*0c10*/  NOP ;  /* 0x0000000000007918 */ /* 0x000fe20000000000 */
.L_x_30:
[----:B------:R-:W-:Y:S05]  /*0c20*/  @P0 BRA `(.L_x_31) ;  /* 0x00000000000c0947 */ /* 0x000fea0003800000 */
[----:B------:R0:W-:Y:S01]  /*0c30*/  UTMACMDFLUSH ;  /* 0x00000000000079b7 */ /* 0x0001e20000000000 */
[----:B------:R-:W-:Y:S05]  /*0c40*/  @P0 BRA `(.L_x_31) ;  /* 0x0000000000040947 */ /* 0x000fea0003800000 */
[----:B------:R-:W-:-:S04]  /*0c50*/  DEPBAR.LE SB0, 0x0 ;  /* 0x000080000000791a */ /* 0x000fc80000000000 */
.L_x_31:
[----:B------:R-:W-:Y:S05]  /*0c60*/  WARPSYNC.ALL ;  /* 0x0000000000007948 */ /* 0x000fea0003800000 */
[----:B---3--:R-:W-:Y:S06]  /*0c70*/  BAR.SYNC.DEFER_BLOCKING 0x0 ;  /* 0x0000000000007b1d */ /* 0x008fec0000010000 */
[----:B------:R-:W-:Y:S02]  /*0c80*/  BSSY B3, `(.L_x_32) ;  /* 0x000000b000037945 */ /* 0x000fe40003800000 */
[----:B------:R-:W-:Y:S06]  /*0c90*/  BAR.SYNC.DEFER_BLOCKING 0x0 ;  /* 0x0000000000007b1d */ /* 0x000fec0000010000 */
[----:B------:R3:W-:Y:S01]  /*0ca0*/  @!P0 STS [R4], RZ ;  /* 0x000000ff04008388 */ /* 0x0007e20000000800 */
[----:B------:R-:W-:Y:S01]  /*0cb0*/  NOP ;  /* 0x0000000000007918 */ /* 0x000fe20000000000 */
[----:B------:R-:W-:Y:S05]  /*0cc0*/  @P2 BRA `(.L_x_33) ;  /* 0x0000000000182947 */ /* 0x000fea0003800000 */
[----:B-1--45:R-:W1:Y:S01]  /*0cd0*/  LDS R2, [UR8+0x8] ;  /* 0x00000808ff027984 */ /* 0x032e620008000800 */
[----:B------:R-:W4:Y:S01]  /*0ce0*/  LDC.64 R8, c[0x0][0x220] ;  /* 0x00008800ff087b82 */ /* 0x000f220000000a00 */
[----:B------:R-:W-:Y:S02]  /*0cf0*/  IMAD.MOV.U32 R3, RZ, RZ, 0x70 ;  /* 0x00000070ff037424 */ /* 0x000fe400078e00ff */
[----:B----4-:R4:W-:Y:S03]  /*0d00*/  STS.64 [UR8], R8 ;  /* 0x00000008ff007988 */ /* 0x0109e60008000a08 */
[----:B-1----:R-:W-:-:S05]  /*0d10*/  LOP3.LUT R2, R2, 0x10, R3, 0xd8, !PT ;  /* 0x0000001002027812 */ /* 0x002fca00078ed803 */
[----:B------:R4:W-:Y:S02]  /*0d20*/  STS [UR8+0x8], R2 ;  /* 0x00000802ff007988 */ /* 0x0009e40008000808 */
.L_x_33:
[----:B-1----:R-:W-:Y:S05]  /*0d30*/  BSYNC B3 ;  /* 0x0000000000037941 */ /* 0x002fea0003800000 */
.L_x_32:
[----:B------:R-:W-:Y:S04]  /*0d40*/  BSSY B3, `(.L_x_34) ;  /* 0x0000033000037945 */ /* 0x000fe80003800000 */
[----:B------:R-:W-:Y:S04]  /*0d50*/  BSSY B4, `(.L_x_35) ;  /* 0x000002e000047945 */ /* 0x000fe80003800000 */
[----:B------:R-:W-:Y:S05]  /*0d60*/  @P2 BRA `(.L_x_36) ;  /* 0x0000000000242947 */ /* 0x000fea0003800000 */
[----:B----45:R-:W1:Y:S01]  /*0d70*/  LDS R2, [UR8+0x34] ;  /* 0x00003408ff027984 */ /* 0x030e620008000800 */
[----:B------:R-:W-:-:S05]  /*0d80*/  IMAD.MOV.U32 R3, RZ, RZ, 0x7f000000 ;  /* 0x7f000000ff037424 */ /* 0x000fca00078e00ff */
[----:B-1----:R-:W-:-:S05]  /*0d90*/  LOP3.LUT R2, R2, 0xff000000, R3, 0xb8, !PT ;  /* 0xff00000002027812 */ /* 0x002fca00078eb803 */
[----:B------:R1:W-:Y:S01]  /*0da0*/  STS [UR8+0x34], R2 ;  /* 0x00003402ff007988 */ /* 0x0003e20008000808 */
[----:B------:R-:W-:Y:S05]  /*0db0*/  @P2 BRA `(.L_x_37) ;  /* 0x0000000000182947 */ /* 0x000fea0003800000 */
[----:B-1----:R-:W1:Y:S01]  /*0dc0*/  LDS R2, [UR8+0x38] ;  /* 0x00003808ff027984 */ /* 0x002e620008000800 */
[----:B------:R-:W-:-:S05]  /*0dd0*/  IMAD.MOV.U32 R3, RZ, RZ, 0x7f ;  /* 0x0000007fff037424 */ /* 0x000fca00078e00ff */
[----:B-1----:R-:W-:-:S05]  /*0de0*/  LOP3.LUT R2, R2, 0xff, R3, 0xb8, !PT ;  /* 0x000000ff02027812 */ /* 0x002fca00078eb803 */
[----:B------:R1:W-:Y:S02]  /*0df0*/  STS [UR8+0x38], R2 ;  /* 0x00003802ff007988 */ /* 0x0003e40008000808 */
.L_x_36:
[----:B------:R-:W-:Y:S05]  /*0e00*/  @P2 BRA `(.L_x_38) ;  /* 0x00000000000c2947 */ /* 0x000fea0003800000 */
[----:B------:R1:W-:Y:S02]  /*0e10*/  STS [UR8+0x20], R5 ;  /* 0x00002005ff007988 */ /* 0x0003e40008000808 */
.L_x_37:
[----:B------:R-:W-:Y:S05]  /*0e20*/  @P2 BRA `(.L_x_39) ;  /* 0x0000000000242947 */ /* 0x000fea0003800000 */
[----:B------:R1:W-:Y:S02]  /*0e30*/  STS [UR8+0x24], R6 ;  /* 0x00002406ff007988 */ /* 0x0003e40008000808 */
.L_x_38:
[----:B------:R-:W-:Y:S05]  /*0e40*/  @P2 BRA `(.L_x_40) ;  /* 0x00000000002c2947 */ /* 0x000fea0003800000 */
[----:B-1--45:R-:W1:Y:S01]  /*0e50*/  LDS R2, [UR8+0x1c] ;  /* 0x00001c08ff027984 */ /* 0x032e620008000800 */
[----:B------:R-:W4:Y:S02]  /*0e60*/  LDC.64 R8, c[0x0][0x248] ;  /* 0x00009200ff087b82 */ /* 0x000f240000000a00 */
[--C-:B----4-:R-:W-:Y:S02]  /*0e70*/  SHF.R.U32.HI R5, RZ, 0x4, R9.reuse ;  /* 0x00000004ff057819 */ /* 0x110fe40000011609 */
[----:B------:R-:W-:-:S05]  /*0e80*/  SHF.R.U64 R3, R8, 0x4, R9 ;  /* 0x0000000408037819 */ /* 0x000fca0000001209 */
[----:B------:R4:W-:Y:S01]  /*0e90*/  STS [UR8+0xc], R3 ;  /* 0x00000c03ff007988 */ /* 0x0009e20008000808 */
[----:B-1----:R-:W-:-:S05]  /*0ea0*/  LOP3.LUT R2, R2, 0xf, R5, 0xb8, !PT ;  /* 0x0000000f02027812 */ /* 0x002fca00078eb805 */
[----:B------:R4:W-:Y:S02]  /*0eb0*/  STS [UR8+0x1c], R2 ;  /* 0x00001c02ff007988 */ /* 0x0009e40008000808 */
.L_x_39:
[----:B------:R-:W-:Y:S05]  /*0ec0*/  @P2 BRA `(.L_x_41) ;  /* 0x00000000001c2947 */ /* 0x000fea0003800000 */
[----:B-1--45:R-:W1:Y:S02]  /*0ed0*/  LDS R2, [UR8+0x34] ;  /* 0x00003408ff027984 */ /* 0x032e640008000800 */
[----:B-1----:R-:W-:-:S05]  /*0ee0*/  LOP3.LUT R2, R2, 0x7, RZ, 0xb8, !PT ;  /* 0x0000000702027812 */ /* 0x002fca00078eb8ff */
[----:B------:R1:W-:Y:S02]  /*0ef0*/  STS [UR8+0x34], R2 ;  /* 0x00003402ff007988 */ /* 0x0003e40008000808 */
.L_x_40:
[----:B------:R-:W-:Y:S05]  /*0f00*/  @P2 BRA `(.L_x_42) ;  /* 0x00000000001c2947 */ /* 0x000fea0003800000 */
[----:B-1--45:R-:W1:Y:S02]  /*0f10*/  LDS R2, [UR8+0x34] ;  /* 0x00003408ff027984 */ /* 0x032e640008000800 */
[----:B-1----:R-:W-:-:S05]  /*0f20*/  LOP3.LUT R2, R2, 0x38, RZ, 0xb8, !PT ;  /* 0x0000003802027812 */ /* 0x002fca00078eb8ff */
[----:B------:R1:W-:Y:S02]  /*0f30*/  STS [UR8+0x34], R2 ;  /* 0x00003402ff007988 */ /* 0x0003e40008000808 */
.L_x_41:
[----:B------:R-:W-:Y:S05]  /*0f40*/  @P2 BRA `(.L_x_43) ;  /* 0x00000000001c2947 */ /* 0x000fea0003800000 */
[----:B-1--45:R-:W1:Y:S02]  /*0f50*/  LDS R2, [UR8+0x8] ;  /* 0x00000808ff027984 */ /* 0x032e640008000800 */
[----:B-1----:R-:W-:-:S05]  /*0f60*/  LOP3.LUT R2, R2, 0x780, RZ, 0xb8, !PT ;  /* 0x0000078002027812 */ /* 0x002fca00078eb8ff */
[----:B------:R1:W-:Y:S02]  /*0f70*/  STS [UR8+0x8], R2 ;  /* 0x00000802ff007988 */ /* 0x0003e40008000808 */
.L_x_42:
[----:B------:R-:W-:Y:S05]  /*0f80*/  @P2 BRA `(.L_x_44) ;  /* 0x0000000000282947 */ /* 0x000fea0003800000 */
[----:B-1--45:R-:W1:Y:S02]  /*0f90*/  LDS R2, [UR8+0x8] ;  /* 0x00000808ff027984 */ /* 0x032e640008000800 */
[----:B-1----:R-:W-:-:S05]  /*0fa0*/  LOP3.LUT R2, R2, 0x1800, RZ, 0xb8, !PT ;  /* 0x0000180002027812 */ /* 0x002fca00078eb8ff */
[----:B------:R1:W-:Y:S02]  /*0fb0*/  STS [UR8+0x8], R2 ;  /* 0x00000802ff007988 */ /* 0x0003e40008000808 */
.L_x_43:
[----:B------:R-:W-:Y:S05]  /*0fc0*/  @P2 BREAK B4 ;  /* 0x0000000000042942 */ /* 0x000fea0003800000 */
[----:B------:R-:W-:Y:S05]  /*0fd0*/  @P2 BRA `(.L_x_45) ;  /* 0x0000000000242947 */ /* 0x000fea0003800000 */
[----:B-1--45:R-:W1:Y:S01]  /*0fe0*/  LDS R2, [UR8+0x8] ;  /* 0x00000808ff027984 */ /* 0x032e620008000800 */
[----:B------:R-:W-:-:S05]  /*0ff0*/  IMAD.MOV.U32 R3, RZ, RZ, 0x6000 ;  /* 0x00006000ff037424 */ /* 0x000fca00078e00ff */
[----:B-1----:R-:W-:-:S04]  /*1000*/  LOP3.LUT R2, R2, 0x6000, R3, 0xd8, !PT ;  /* 0x0000600002027812 */ /* 0x002fc800078ed803 */
[----:B------:R-:W-:-:S05]  /*1010*/  LOP3.LUT R2, R2, 0x400000, RZ, 0xb8, !PT ;  /* 0x0040000002027812 */ /* 0x000fca00078eb8ff */
[----:B------:R1:W-:Y:S02]  /*1020*/  STS [UR8+0x8], R2 ;  /* 0x00000802ff007988 */ /* 0x0003e40008000808 */
.L_x_44:
[----:B------:R-:W-:Y:S05]  /*1030*/  BSYNC B4 ;  /* 0x0000000000047941 */ /* 0x000fea0003800000 */
.L_x_35:
[----:B-1--45:R-:W1:Y:S02]  /*1040*/  @!P2 LDS R2, [UR8+0x8] ;  /* 0x00000808ff02a984 */ /* 0x032e640008000800 */
[----:B-1----:R-:W-:-:S05]  /*1050*/  @!P2 LOP3.LUT R2, R2, 0x8000, RZ, 0xb8, !PT ;  /* 0x000080000202a812 */ /* 0x002fca00078eb8ff */
[----:B------:R1:W-:Y:S02]  /*1060*/  @!P2 STS [UR8+0x8], R2 ;  /* 0x00000802ff00a988 */ /* 0x0003e40008000808 */
.L_x_45:
[----:B------:R-:W-:Y:S05]  /*1070*/  BSYNC B3 ;  /* 0x0000000000037941 */ /* 0x000fea0003800000 */
.L_x_34:
[----:B------:R-:W-:Y:S05]  /*1080*/  WARPSYNC.ALL ;  /* 0x0000000000007948 */ /* 0x000fea0003800000 */
[----:B------:R-:W-:Y:S01]  /*1090*/  UIADD3 UR4, UR4, 0x100, URZ ;  /* 0x0000010004047890 */ /* 0x000fe2000fffe03f */
[----:B------:R-:W-:Y:S02]  /*10a0*/  ISETP.GE.AND P1, PT, R14, 0x1, PT ;  /* 0x000000010e00780c */ /* 0x000fe40003f26270 */
[----:B------:R-:W-:Y:S02]  /*10b0*/  CS2R R24, SRZ ;  /* 0x0000000000187805 */ /* 0x000fe4000001ff00 */
[----:B------:R-:W-:Y:S01]  /*10c0*/  CS2R R26, SRZ ;  /* 0x00000000001a7805 */ /* 0x000fe2000001ff00 */
[----:B------:R-:W-:Y:S01]  /*10d0*/  UIADD3 UR24, UP0, UR4, UR24, URZ ;  /* 0x0000001804187290 */ /* 0x000fe2000ff1e03f */
[----:B------:R-:W-:-:S02]  /*10e0*/  CS2R R28, SRZ ;  /* 0x00000000001c7805 */ /* 0x000fc4000001ff00 */
[----:B------:R-:W-:Y:S02]  /*10f0*/  CS2R R30, SRZ ;  /* 0x00000000001e7805 */ /* 0x000fe4000001ff00 */
[----:B------:R-:W-:Y:S01]  /*1100*/  CS2R R32, SRZ ;  /* 0x0000000000207805 */ /* 0x000fe2000001ff00 */
[----:B------:R-:W-:Y:S01]  /*1110*/  ULEA.HI.X.SX32 UR25, UR4, UR25, 0x1, UP0 ;  /* 0x0000001904197291 */ /* 0x000fe200080f0e3f */
[----:B------:R-:W-:Y:S02]  /*1120*/  CS2R R34, SRZ ;  /* 0x0000000000227805 */ /* 0x000fe4000001ff00 */
[----:B------:R-:W-:Y:S02]  /*1130*/  CS2R R36, SRZ ;  /* 0x0000000000247805 */ /* 0x000fe4000001ff00 */
[----:B------:R-:W-:Y:S02]  /*1140*/  CS2R R38, SRZ ;  /* 0x0000000000267805 */ /* 0x000fe4000001ff00 */
[----:B------:R-:W-:-:S02]  /*1150*/  CS2R R40, SRZ ;  /* 0x0000000000287805 */ /* 0x000fc4000001ff00 */
[----:B------:R-:W-:Y:S02]  /*1160*/  CS2R R42, SRZ ;  /* 0x00000000002a7805 */ /* 0x000fe4000001ff00 */
[----:B------:R-:W-:Y:S02]  /*1170*/  CS2R R44, SRZ ;  /* 0x00000000002c7805 */ /* 0x000fe4000001ff00 */
[----:B------:R-:W-:Y:S02]  /*1180*/  CS2R R46, SRZ ;  /* 0x00000000002e7805 */ /* 0x000fe4000001ff00 */
[----:B------:R-:W-:Y:S02]  /*1190*/  CS2R R48, SRZ ;  /* 0x0000000000307805 */ /* 0x000fe4000001ff00 */
[----:B------:R-:W-:Y:S02]  /*11a0*/  CS2R R50, SRZ ;  /* 0x0000000000327805 */ /* 0x000fe4000001ff00 */
[----:B------:R-:W-:-:S02]  /*11b0*/  CS2R R52, SRZ ;  /* 0x0000000000347805 */ /* 0x000fc4000001ff00 */
[----:B------:R-:W-:Y:S02]  /*11c0*/  CS2R R54, SRZ ;  /* 0x0000000000367805 */ /* 0x000fe4000001ff00 */
[----:B------:R-:W-:Y:S02]  /*11d0*/  CS2R R56, SRZ ;  /* 0x0000000000387805 */ /* 0x000fe4000001ff00 */
[----:B------:R-:W-:Y:S01]  /*11e0*/  CS2R R58, SRZ ;  /* 0x00000000003a7805 */ /* 0x000fe2000001ff00 */
[----:B------:R-:W-:Y:S01]  /*11f0*/  IMAD.MOV.U32 R60, RZ, RZ, RZ ;  /* 0x000000ffff3c7224 */ /* 0x000fe200078e00ff */
[----:B------:R-:W-:Y:S06]  /*1200*/  @P0 BRA `(.L_x_46) ;  /* 0x0000000000280947 */ /* 0x000fec0003800000 */
[----:B-1--45:R-:W2:Y:S01]  /*1210*/  S2R R2, SR_LANEID ;  /* 0x0000000000027919 */ /* 0x032ea20000000000 */
[----:B------:R-:W-:Y:S05]  /*1220*/  WARPSYNC.ALL ;  /* 0x0000000000007948 */ /* 0x000fea0003800000 */
[----:B--23--:R-:W-:-:S05]  /*1230*/  IMAD.SHL.U32 R4, R2, 0x4, RZ ;  /* 0x0000000402047824 */ /* 0x00cfca00078e00ff */
[----:B------:R-:W1:Y:S01]  /*1240*/  LDS R5, [R4+UR8] ;  /* 0x0000000804057984 */ /* 0x000e620008000800 */
[----:B------:R-:W-:-:S05]  /*1250*/  IADD3 R2, P3, R4, UR24, RZ ;  /* 0x0000001804027c10 */ /* 0x000fca000ff7e0ff */
[----:B------:R-:W-:-:S05]  /*1260*/  IMAD.X R3, RZ, RZ, UR25, P3 ;  /* 0x00000019ff037e24 */ /* 0x000fca00098e06ff */
[----:B-1----:R1:W2:Y:S01]  /*1270*/  ATOMG.E.EXCH.STRONG.GPU PT, RZ, [R2], R5 ;  /* 0x0000000502ff73a8 */ /* 0x0022a200041ee100 */
[----:B------:R-:W-:-:S04]  /*1280*/  DEPBAR {5,4,3,2,1,0} ;  /* 0x0000003f0000791a */ /* 0x000fc80000000000 */
[----:B------:R1:W-:Y:S01]  /*1290*/  UTMACCTL.IV [UR24] ;  /* 0x00000000180079b9 */ /* 0x0003e20008000000 */
[----:B------:R-:W-:Y:S01]  /*12a0*/  NOP ;  /* 0x0000000000007918 */ /* 0x000fe20000000000 */
.L_x_46:
[----:B------:R-:W-:Y:S05]  /*12b0*/  @P0 BRA `(.L_x_47) ;  /* 0x00000000000c0947 */ /* 0x000fea0003800000 */
[----:B------:R0:W-:Y:S01]  /*12c0*/  UTMACMDFLUSH ;  /* 0x00000000000079b7 */ /* 0x0001e20000000000 */
[----:B------:R-:W-:Y:S05]  /*12d0*/  @P0 BRA `(.L_x_47) ;  /* 0x0000000000040947 */ /* 0x000fea0003800000 */
[----:B------:R-:W-:-:S04]  /*12e0*/  DEPBAR.LE SB0, 0x0 ;  /* 0x000080000000791a */ /* 0x000fc80000000000 */
.L_x_47:
[----:B------:R-:W-:Y:S05]  /*12f0*/  WARPSYNC.ALL ;  /* 0x0000000000007948 */ /* 0x000fea0003800000 */
[----:B--2---:R-:W-:Y:S01]  /*1300*/  BAR.SYNC.DEFER_BLOCKING 0x0 ;  /* 0x0000000000007b1d */ /* 0x004fe20000010000 */
[----:B------:R-:W-:Y:S01]  /*1310*/  USHF.L.U32 UR11, UR26, 0x7, URZ ;  /* 0x000000071a0b7899 */ /* 0x000fe2000800063f */
[----:B------:R-:W-:Y:S01]  /*1320*/  IMAD.MOV.U32 R61, RZ, RZ, RZ ;  /* 0x000000ffff3d7224 */ /* 0x000fe200078e00ff */
[----:B------:R-:W-:Y:S01]  /*1330*/  USHF.L.U32 UR31, UR27, 0x7, URZ ;  /* 0x000000071b1f7899 */ /* 0x000fe2000800063f */
[----:B------:R-:W-:Y:S02]  /*1340*/  CS2R R62, SRZ ;  /* 0x00000000003e7805 */ /* 0x000fe4000001ff00 */
[----:B------:R-:W-:Y:S01]  /*1350*/  CS2R R64, SRZ ;  /* 0x0000000000407805 */ /* 0x000fe2000001ff00 */
[----:B------:R-:W-:Y:S01]  /*1360*/  VOTEU.ALL UP0, P2 ;  /* 0x00000000003f7886 */ /* 0x000fe20001000000 */
[----:B------:R-:W-:Y:S01]  /*1370*/  UMOV UR4, 0x1 ;  /* 0x0000000100047882 */ /* 0x000fe20000000000 */
[----:B------:R-:W-:-:S02]  /*1380*/  CS2R R66, SRZ ;  /* 0x0000000000427805 */ /* 0x000fc4000001ff00 */
[----:B------:R-:W-:Y:S02]  /*1390*/  CS2R R68, SRZ ;  /* 0x0000000000447805 */ /* 0x000fe4000001ff00 */
[----:B------:R-:W-:Y:S01]  /*13a0*/  CS2R R70, SRZ ;  /* 0x0000000000467805 */ /* 0x000fe2000001ff00 */
[----:B------:R-:W-:-:S04]  /*13b0*/  @!UP0 UIADD3 UR4, -UR4, 0x100000, URZ ;  /* 0x0010000004048890 */ /* 0x000fc8000fffe13f */
[----:B------:R-:W-:Y:S02]  /*13c0*/  @!UP0 USHF.L.U32 UR5, UR4, 0xb, URZ ;  /* 0x0000000b04058899 */ /* 0x000fe4000800063f */
[----:B------:R-:W-:Y:S01]  /*13d0*/  @!UP0 USHF.L.U32 UR4, UR4, 0x1, URZ ;  /* 0x0000000104048899 */ /* 0x000fe2000800063f */
[----:B------:R-:W-:Y:S01]  /*13e0*/  CS2R R72, SRZ ;  /* 0x0000000000487805 */ /* 0x000fe2000001ff00 */
[----:B------:R-:W-:Y:S01]  /*13f0*/  VOTEU.ALL UP0, P2 ;  /* 0x00000000003f7886 */ /* 0x000fe20001000000 */
[----:B------:R-:W-:Y:S02]  /*1400*/  CS2R R74, SRZ ;  /* 0x00000000004a7805 */ /* 0x000fe4000001ff00 */
[----:B------:R-:W-:Y:S02]  /*1410*/  CS2R R76, SRZ ;  /* 0x00000000004c7805 */ /* 0x000fe4000001ff00 */
[----:B------:R-:W-:Y:S02]  /*1420*/  CS2R R78, SRZ ;  /* 0x00000000004e7805 */ /* 0x000fe4000001ff00 */
[----:B------:R-:W-:-:S02]  /*1430*/  CS2R R80, SRZ ;  /* 0x0000000000507805 */ /* 0x000fc4000001ff00 */
[----:B------:R-:W-:Y:S02]  /*1440*/  CS2R R82, SRZ ;  /* 0x0000000000527805 */ /* 0x000fe4000001ff00 */
[----:B------:R-:W-:Y:S02]  /*1450*/  CS2R R84, SRZ ;  /* 0x0000000000547805 */ /* 0x000fe4000001ff00 */
[----:B------:R-:W-:Y:S01]  /*1460*/  CS2R R86, SRZ ;  /* 0x0000000000567805 */ /* 0x000fe2000001ff00 */
[----:B------:R-:W2:Y:S02]  /*1470*/  FENCE.VIEW.ASYNC.S ;  /* 0x00000000000073c6 */ /* 0x000ea40000000000 */
[----:B--2---:R2:W1:Y:S01]  /*1480*/  @!UP0 SYNCS.EXCH.64 URZ, [UR8+0x8000], UR4 ;  /* 0x00800004083f85b2 */ /* 0x0044620008000100 */
[----:B------:R-:W-:Y:S05]  /*1490*/  @!P1 BRA `(.L_x_48) ;  /* 0x00000004007c9947 */ /* 0x000fea0003800000 */
[----:B--2---:R-:W-:Y:S01]  /*14a0*/  UIADD3 UR5, UR8, 0x4000, URZ ;  /* 0x0000400008057890 */ /* 0x004fe2000fffe03f */
[----:B-1--45:R-:W-:Y:S01]  /*14b0*/  SHF.R.U32.HI R2, RZ, 0x5, R0 ;  /* 0x00000005ff027819 */ /* 0x032fe20000011600 */
[----:B------:R-:W-:Y:S01]  /*14c0*/  UMOV UR4, URZ ;  /* 0x0000003f00047c82 */ /* 0x000fe20008000000 */
[----:B------:R-:W-:Y:S01]  /*14d0*/  CS2R R24, SRZ ;  /* 0x0000000000187805 */ /* 0x000fe2000001ff00 */
[----:B------:R-:W-:Y:S01]  /*14e0*/  USHF.R.U32.HI UR5, URZ, 0x4, UR5 ;  /* 0x000000043f057899 */ /* 0x000fe20008011605 */
[----:B------:R-:W-:Y:S02]  /*14f0*/  R2UR UR36, R2 ;  /* 0x00000000022472ca */ /* 0x000fe400000e0000 */
[----:B------:R-:W-:Y:S02]  /*1500*/  CS2R R26, SRZ ;  /* 0x00000000001a7805 */ /* 0x000fe4000001ff00 */
[----:B------:R-:W-:Y:S01]  /*1510*/  CS2R R28, SRZ ;  /* 0x00000000001c7805 */ /* 0x000fe2000001ff00 */
[----:B------:R-:W-:Y:S01]  /*1520*/  USGXT.U32 UR18, UR5, 0xe ;  /* 0x0000000e0512789a */ /* 0x000fe20008000000 */
[----:B------:R-:W-:-:S02]  /*1530*/  CS2R R30, SRZ ;  /* 0x00000000001e7805 */ /* 0x000fc4000001ff00 */
[----:B------:R-:W-:Y:S02]  /*1540*/  CS2R R32, SRZ ;  /* 0x0000000000207805 */ /* 0x000fe4000001ff00 */
[----:B------:R-:W-:Y:S01]  /*1550*/  CS2R R34, SRZ ;  /* 0x0000000000227805 */ /* 0x000fe2000001ff00 */
[----:B------:R-:W-:Y:S01]  /*1560*/  UIADD3 UR6, UP0, UR18, 0x2, URZ ;  /* 0x0000000212067890 */ /* 0x000fe2000ff1e03f */
[----:B------:R-:W-:Y:S02]  /*1570*/  CS2R R36, SRZ ;  /* 0x0000000000247805 */ /* 0x000fe4000001ff00 */
[----:B------:R-:W-:Y:S02]  /*1580*/  CS2R R38, SRZ ;  /* 0x0000000000267805 */ /* 0x000fe4000001ff00 */
[----:B------:R-:W-:Y:S01]  /*1590*/  CS2R R40, SRZ ;  /* 0x0000000000287805 */ /* 0x000fe2000001ff00 */
[----:B------:R-:W-:Y:S01]  /*15a0*/  UIADD3.X UR7, UR4, 0x40000040, URZ, UP0, !UPT ;  /* 0x4000004004077890 */ /* 0x000fe200087fe43f */
        /* <DEDUP_REMOVED lines=22> */
[----:B------:R-:W-:Y:S01]  /*1710*/  CS2R R86, SRZ ;  /* 0x0000000000567805 */ /* 0x000fe2000001ff00 */
[----:B------:R-:W-:Y:S02]  /*1720*/  UIADD3.64 UR34, UR6, 0x2, URZ ;  /* 0x0000000206227897 */ /* 0x000fe4000fffe03f */
[----:B------:R-:W-:Y:S01]  /*1730*/  UIADD3.64 UR14, UR6, 0x4, URZ ;  /* 0x00000004060e7897 */ /* 0x000fe2000fffe03f */
[----:B------:R-:W-:-:S11]  /*1740*/  UMOV UR10, URZ ;  /* 0x0000003f000a7c82 */ /* 0x000fd60008000000 */
.L_x_50:
[----:B------:R-:W-:Y:S01]  /*1750*/  BAR.SYNC.DEFER_BLOCKING 0x0 ;  /* 0x0000000000007b1d */ /* 0x000fe20000010000 */
[----:B------:R-:W-:Y:S01]  /*1760*/  @!P2 IMAD.MOV.U32 R2, RZ, RZ, 0x8000 ;  /* 0x00008000ff02a424 */ /* 0x000fe200078e00ff */
[----:B------:R-:W-:Y:S02]  /*1770*/  ELECT P0, URZ, PT ;  /* 0x00000000003f782f */ /* 0x000fe40003800000 */
[----:B------:R-:W-:Y:S02]  /*1780*/  ELECT P1, URZ, PT ;  /* 0x00000000003f782f */ /* 0x000fe40003820000 */
[C---:B------:R-:W-:Y:S01]  /*1790*/  ISETP.LT.U32.AND P0, PT, R7.reuse, 0x20, P0 ;  /* 0x000000200700780c */ /* 0x040fe20000701070 */
[----:B------:R-:W-:Y:S01]  /*17a0*/  UMOV UR30, UR10 ;  /* 0x0000000a001e7c82 */ /* 0x000fe20008000000 */
[----:B------:R-:W-:-:S11]  /*17b0*/  ISETP.LT.U32.AND P1, PT, R7, 0x20, P1 ;  /* 0x000000200700780c */ /* 0x000fd60000f21070 */
[----:B------:R-:W-:Y:S01]  /*17c0*/  VOTEU.ANY UP0, P0 ;  /* 0x00000000003f7886 */ /* 0x000fe20000000100 */
[----:B------:R-:W-:Y:S01]  /*17d0*/  VOTEU.ANY UP2, P0 ;  /* 0x00000000003f7886 */ /* 0x000fe20000040100 */
[----:B------:R-:W-:Y:S01]  /*17e0*/  VOTEU.ANY UP1, P1 ;  /* 0x00000000003f7886 */ /* 0x000fe20000820100 */
[----:B------:R-:W-:Y:S01]  /*17f0*/  VOTEU.ANY UP3, P1 ;  /* 0x00000000003f7886 */ /* 0x000fe20000860100 */
[----:B------:R1:W-:Y:S01]  /*1800*/  @!P2 SYNCS.ARRIVE.TRANS64 RZ, [UR8+0x8000], R2 ;  /* 0x00800002ffffa9a7 */ /* 0x0003e20008000008 */
[----:B------:R2:W-:Y:S06]  /*1810*/  MEMBAR.ALL.CTA ;  /* 0x0000000000007992 */ /* 0x0005ec0000008000 */
[----:B--2---:R-:W2:Y:S01]  /*1820*/  FENCE.VIEW.ASYNC.S ;  /* 0x00000000000073c6 */ /* 0x004ea20000000000 */
[----:B------:R-:W-:Y:S01]  /*1830*/  @UP0 UIADD3 UR9, UR8, 0x8000, URZ ;  /* 0x0000800008090890 */ /* 0x000fe2000fffe03f */
[----:B------:R-:W-:Y:S01]  /*1840*/  @UP0 UMOV UR4, UR20 ;  /* 0x0000001400040c82 */ /* 0x000fe20008000000 */
[----:B------:R-:W-:Y:S01]  /*1850*/  @UP0 UMOV UR5, UR21 ;  /* 0x0000001500050c82 */ /* 0x000fe20008000000 */
[----:B------:R-:W-:-:S02]  /*1860*/  @UP1 UIADD3 UR28, UR8, 0x4000, URZ ;  /* 0x00004000081c1890 */ /* 0x000fc4000fffe03f */
[----:B------:R-:W-:Y:S01]  /*1870*/  @UP1 UIADD3 UR29, UR8, 0x8000, URZ ;  /* 0x00008000081d1890 */ /* 0x000fe2000fffe03f */
[----:B-1----:R-:W-:Y:S01]  /*1880*/  SHF.L.U32 R2, R10, 0x1f, RZ ;  /* 0x0000001f0a027819 */ /* 0x002fe200000006ff */
[----:B------:R-:W-:Y:S01]  /*1890*/  @UP1 UMOV UR12, UR22 ;  /* 0x00000016000c1c82 */ /* 0x000fe20008000000 */
[----:B------:R-:W-:Y:S01]  /*18a0*/  @UP1 UMOV UR13, UR23 ;  /* 0x00000017000d1c82 */ /* 0x000fe20008000000 */
[----:B--2---:R-:W-:Y:S06]  /*18b0*/  BAR.SYNC.DEFER_BLOCKING 0x0 ;  /* 0x0000000000007b1d */ /* 0x004fec0000010000 */
[----:B------:R1:W-:Y:S02]  /*18c0*/  @UP2 UTMALDG.2D [UR8], [UR4] ;  /* 0x00000008040025b4 */ /* 0x0003e40008008000 */
[----:B------:R-:W-:Y:S06]  /*18d0*/  BAR.SYNC.DEFER_BLOCKING 0x0 ;  /* 0x0000000000007b1d */ /* 0x000fec0000010000 */
[----:B------:R1:W-:Y:S02]  /*18e0*/  @UP3 UTMALDG.2D [UR28], [UR12] ;  /* 0x0000001c0c0035b4 */ /* 0x0003e40008008000 */
[----:B------:R-:W-:Y:S06]  /*18f0*/  BAR.SYNC.DEFER_BLOCKING 0x0 ;  /* 0x0000000000007b1d */ /* 0x000fec0000010000 */
[----:B------:R-:W2:Y:S02]  /*1900*/  SYNCS.PHASECHK.TRANS64.TRYWAIT P0, [UR8+0x8000], R2 ;  /* 0x00800002ff0075a7 */ /* 0x000ea40008000148 */
[----:B-12---:R-:W-:Y:S05]  /*1910*/  @!P0 BRA `(.L_x_49) ;  /* 0x0000000400e48947 */ /* 0x006fea0003800000 */
.L_x_51:
[----:B------:R-:W-:Y:S01]  /*1920*/  USHF.L.U32 UR4, UR36, 0x7, URZ ;  /* 0x0000000724047899 */ /* 0x000fe2000800063f */
[----:B------:R-:W-:Y:S02]  /*1930*/  WARPGROUP.DEPBAR.LE gsb0, 0x0 ;  /* 0x00008000000079c5 */ /* 0x000fe40000010000 */
[----:B------:R-:W-:Y:S01]  /*1940*/  WARPGROUP.ARRIVE ;  /* 0x00000000000079c5 */ /* 0x000fe20000000000 */
[----:B------:R-:W-:Y:S01]  /*1950*/  ULOP3.LUT UR4, UR4, 0x200, URZ, 0xc0, !UPT ;  /* 0x0000020004047892 */ /* 0x000fe2000f8ec03f */
[----:B------:R-:W1:Y:S01]  /*1960*/  LDC R2, c[0x0][0x230] ;  /* 0x00008c00ff027b82 */ /* 0x000e620000000800 */
[----:B------:R-:W-:Y:S01]  /*1970*/  UMOV UR19, 0x40000040 ;  /* 0x4000004000137882 */ /* 0x000fe20000000000 */
[----:B------:R-:W-:Y:S01]  /*1980*/  UMOV UR17, 0x40000040 ;  /* 0x4000004000117882 */ /* 0x000fe20000000000 */
[----:B------:R-:W-:Y:S01]  /*1990*/  ULEA.HI UR4, UR8, UR4, URZ, 0x1c ;  /* 0x0000000408047291 */ /* 0x000fe2000f8fe03f */
[----:B------:R-:W-:Y:S01]  /*19a0*/  LOP3.LUT R10, R10, 0x1, RZ, 0x3c, !PT ;  /* 0x000000010a0a7812 */ /* 0x000fe200078e3cff */
[----:B------:R-:W-:-:S02]  /*19b0*/  UIADD3 UR10, UR10, 0x80, URZ ;  /* 0x000000800a0a7890 */ /* 0x000fc4000fffe03f */
[----:B------:R-:W-:-:S03]  /*19c0*/  ULOP3.LUT UR16, UR4, 0x3fff, URZ, 0xc0, !UPT ;  /* 0x00003fff04107892 */ /* 0x000fc6000f8ec03f */
[----:B------:R-:W-:-:S06]  /*19d0*/  UMOV UR4, URZ ;  /* 0x0000003f00047c82 */ /* 0x000fcc0008000000 */
[----:B------:R-:W-:Y:S01]  /*19e0*/  QGMMA.64x128x32.F32.E4M3.E4M3 R24, gdesc[UR16], R24 ;  /* 0x01e00000101879f3 */ /* 0x000fe20008700818 */
[----:B------:R-:W-:-:S04]  /*19f0*/  UIADD3 UR16, UP0, UR16, 0x2, URZ ;  /* 0x0000000210107890 */ /* 0x000fc8000ff1e03f */
[----:B------:R-:W-:-:S03]  /*1a00*/  UIADD3.X UR5, UR4, 0x40000040, URZ, UP0, !UPT ;  /* 0x4000004004057890 */ /* 0x000fc600087fe43f */
[----:B------:R-:W-:Y:S01]  /*1a10*/  UMOV UR4, UR16 ;  /* 0x0000001000047c82 */ /* 0x000fe20008000000 */
[----:B-1----:R-:W-:Y:S01]  /*1a20*/  ISETP.LE.AND P0, PT, R2, UR10, PT ;  /* 0x0000000a02007c0c */ /* 0x002fe2000bf03270 */
[----:B------:R-:W-:Y:S02]  /*1a30*/  UIADD3.64 UR32, UR4, 0x2, URZ ;  /* 0x0000000204207897 */ /* 0x000fe4000fffe03f */
[----:B------:R-:W-:Y:S02]  /*1a40*/  UIADD3.64 UR12, UR4, 0x4, URZ ;  /* 0x00000004040c7897 */ /* 0x000fe4000fffe03f */
[----:B------:R-:W-:-:S12]  /*1a50*/  QGMMA.64x128x32.F32.E4M3.E4M3 R24, gdesc[UR4], R24 ;  /* 0x01e00000041879f3 */ /* 0x000fd80008700818 */
[----:B------:R-:W-:-:S12]  /*1a60*/  QGMMA.64x128x32.F32.E4M3.E4M3 R24, gdesc[UR32], R24 ;  /* 0x01e00000201879f3 */ /* 0x000fd80008700818 */
[----:B------:R-:W-:Y:S01]  /*1a70*/  QGMMA.64x128x32.F32.E4M3.E4M3 R24, gdesc[UR12], R24, gsb0 ;  /* 0x01e000000c1879f3 */ /* 0x000fe20008000818 */
[----:B------:R-:W-:Y:S05]  /*1a80*/  @!P0 BRA `(.L_x_50) ;  /* 0xfffffffc00308947 */ /* 0x000fea000383ffff */
.L_x_48:
[----:B------:R-:W-:Y:S02]  /*1a90*/  WARPGROUP.DEPBAR.LE gsb0, 0x0 ;  /* 0x00008000000079c5 */ /* 0x000fe40000010000 */
[----:B-1----:R-:W-:Y:S01]  /*1aa0*/  BAR.SYNC.DEFER_BLOCKING 0x0 ;  /* 0x0000000000007b1d */ /* 0x002fe20000010000 */
[C---:B----45:R-:W-:Y:S01]  /*1ab0*/  IMAD.SHL.U32 R2, R0.reuse, 0x40, RZ ;  /* 0x0000004000027824 */ /* 0x070fe200078e00ff */
[C---:B------:R-:W-:Y:S01]  /*1ac0*/  LOP3.LUT R3, R0.reuse, 0x1c, RZ, 0xc0, !PT ;  /* 0x0000001c00037812 */ /* 0x040fe200078ec0ff */
[----:B---3--:R-:W-:Y:S01]  /*1ad0*/  IMAD.SHL.U32 R4, R0, 0x2, RZ ;  /* 0x0000000200047824 */ /* 0x008fe200078e00ff */
[----:B------:R-:W-:Y:S02]  /*1ae0*/  ELECT P0, URZ, PT ;  /* 0x00000000003f782f */ /* 0x000fe40003800000 */
[----:B------:R-:W-:Y:S01]  /*1af0*/  F2FP.SATFINITE.E4M3.F32.PACK_AB_MERGE_C R24, R25, R24, RZ ;  /* 0x000000181918723e */ /* 0x000fe200048070ff */
[----:B------:R-:W-:Y:S01]  /*1b00*/  UMOV UR9, UR31 ;  /* 0x0000001f00097c82 */ /* 0x000fe20008000000 */
[----:B------:R-:W-:Y:S01]  /*1b10*/  LOP3.LUT R2, R2, 0x3800, RZ, 0xc0, !PT ;  /* 0x0000380002027812 */ /* 0x000fe200078ec0ff */
[----:B------:R-:W-:Y:S01]  /*1b20*/  UMOV UR10, UR11 ;  /* 0x0000000b000a7c82 */ /* 0x000fe20008000000 */
[----:B------:R-:W-:-:S02]  /*1b30*/  LOP3.LUT R4, R4, 0x6, RZ, 0xc0, !PT ;  /* 0x0000000604047812 */ /* 0x000fc400078ec0ff */
[----:B------:R-:W-:Y:S01]  /*1b40*/  F2FP.SATFINITE.E4M3.F32.PACK_AB_MERGE_C R26, R27, R26, RZ ;  /* 0x0000001a1b1a723e */ /* 0x000fe200048070ff */
[----:B------:R-:W-:Y:S01]  /*1b50*/  IMAD R2, R3, 0x20, R2 ;  /* 0x0000002003027824 */ /* 0x000fe200078e0202 */
[----:B------:R-:W-:Y:S01]  /*1b60*/  F2FP.SATFINITE.E4M3.F32.PACK_AB_MERGE_C R28, R29, R28, RZ ;  /* 0x0000001c1d1c723e */ /* 0x000fe200048070ff */
[----:B------:R-:W-:Y:S01]  /*1b70*/  IMAD R3, R3, 0x4, R4 ;  /* 0x0000000403037824 */ /* 0x000fe200078e0204 */
[----:B------:R-:W-:Y:S02]  /*1b80*/  F2FP.SATFINITE.E4M3.F32.PACK_AB_MERGE_C R30, R31, R30, RZ ;  /* 0x0000001e1f1e723e */ /* 0x000fe400048070ff */
[----:B------:R-:W-:Y:S01]  /*1b90*/  F2FP.SATFINITE.E4M3.F32.PACK_AB_MERGE_C R32, R33, R32, RZ ;  /* 0x000000202120723e */ /* 0x000fe200048070ff */
[----:B------:R-:W-:Y:S01]  /*1ba0*/  IMAD.IADD R3, R2, 0x1, R3 ;  /* 0x0000000102037824 */ /* 0x000fe200078e0203 */
[----:B------:R-:W-:Y:S02]  /*1bb0*/  F2FP.SATFINITE.E4M3.F32.PACK_AB_MERGE_C R34, R35, R34, RZ ;  /* 0x000000222322723e */ /* 0x000fe400048070ff */
[----:B------:R-:W-:-:S02]  /*1bc0*/  F2FP.SATFINITE.E4M3.F32.PACK_AB_MERGE_C R36, R37, R36, RZ ;  /* 0x000000242524723e */ /* 0x000fc400048070ff */
[----:B------:R-:W-:Y:S01]  /*1bd0*/  F2FP.SATFINITE.E4M3.F32.PACK_AB_MERGE_C R38, R39, R38, RZ ;  /* 0x000000262726723e */ /* 0x000fe200048070ff */
[----:B------:R-:W1:Y:S01]  /*1be0*/  @!P2 SYNCS.CCTL.IV [UR8+0x8000] ;  /* 0x00800000ff00a9b1 */ /* 0x000e620008000008 */
[----:B------:R-:W-:Y:S01]  /*1bf0*/  ISETP.LT.U32.AND P0, PT, R7, 0x20, P0 ;  /* 0x000000200700780c */ /* 0x000fe20000701070 */
[----:B-1----:R-:W-:Y:S01]  /*1c00*/  STS.U16 [R3+UR8], R24 ;  /* 0x0000001803007988 */ /* 0x002fe20008000408 */
[----:B------:R-:W-:Y:S02]  /*1c10*/  LOP3.LUT R5, R3, 0x10, RZ, 0x3c, !PT ;  /* 0x0000001003057812 */ /* 0x000fe400078e3cff */
[----:B------:R-:W-:Y:S01]  /*1c20*/  F2FP.SATFINITE.E4M3.F32.PACK_AB_MERGE_C R40, R41, R40, RZ ;  /* 0x000000282928723e */ /* 0x000fe200048070ff */
[----:B------:R-:W-:Y:S01]  /*1c30*/  STS.U16 [R3+UR8+0x400], R26 ;  /* 0x0004001a03007988 */ /* 0x000fe20008000408 */
[----:B------:R-:W-:Y:S02]  /*1c40*/  F2FP.SATFINITE.E4M3.F32.PACK_AB_MERGE_C R42, R43, R42, RZ ;  /* 0x0000002a2b2a723e */ /* 0x000fe400048070ff */
[----:B------:R-:W-:Y:S01]  /*1c50*/  F2FP.SATFINITE.E4M3.F32.PACK_AB_MERGE_C R44, R45, R44, RZ ;  /* 0x0000002c2d2c723e */ /* 0x000fe200048070ff */
[----:B------:R-:W-:Y:S01]  /*1c60*/  STS.U16 [R3+UR8+0x8], R28 ;  /* 0x0000081c03007988 */ /* 0x000fe20008000408 */
[----:B------:R-:W-:-:S02]  /*1c70*/  F2FP.SATFINITE.E4M3.F32.PACK_AB_MERGE_C R46, R47, R46, RZ ;  /* 0x0000002e2f2e723e */ /* 0x000fc400048070ff */
[----:B------:R-:W-:Y:S01]  /*1c80*/  LOP3.LUT R7, R3, 0x20, RZ, 0x3c, !PT ;  /* 0x0000002003077812 */ /* 0x000fe200078e3cff */
[----:B------:R-:W-:Y:S01]  /*1c90*/  STS.U16 [R3+UR8+0x408], R30 ;  /* 0x0004081e03007988 */ /* 0x000fe20008000408 */
[----:B------:R-:W-:Y:S01]  /*1ca0*/  F2FP.SATFINITE.E4M3.F32.PACK_AB_MERGE_C R48, R49, R48, RZ ;  /* 0x000000303130723e */ /* 0x000fe200048070ff */
[----:B------:R-:W-:Y:S01]  /*1cb0*/  VOTEU.ANY UP0, P0 ;  /* 0x00000000003f7886 */ /* 0x000fe20000000100 */
[----:B------:R-:W-:Y:S01]  /*1cc0*/  F2FP.SATFINITE.E4M3.F32.PACK_AB_MERGE_C R50, R51, R50, RZ ;  /* 0x000000323332723e */ /* 0x000fe200048070ff */
[----:B------:R-:W-:Y:S01]  /*1cd0*/  STS.U16 [R5+UR8], R32 ;  /* 0x0000002005007988 */ /* 0x000fe20008000408 */
[----:B------:R-:W-:Y:S01]  /*1ce0*/  F2FP.SATFINITE.E4M3.F32.PACK_AB_MERGE_C R52, R53, R52, RZ ;  /* 0x000000343534723e */ /* 0x000fe200048070ff */
[----:B------:R-:W-:Y:S01]  /*1cf0*/  VOTEU.ANY UP1, P0 ;  /* 0x00000000003f7886 */ /* 0x000fe20000020100 */
[----:B------:R-:W-:Y:S01]  /*1d00*/  F2FP.SATFINITE.E4M3.F32.PACK_AB_MERGE_C R54, R55, R54, RZ ;  /* 0x000000363736723e */ /* 0x000fe200048070ff */
[----:B------:R-:W-:Y:S01]  /*1d10*/  STS.U16 [R5+UR8+0x400], R34 ;  /* 0x0004002205007988 */ /* 0x000fe20008000408 */
[----:B------:R-:W-:Y:S01]  /*1d20*/  LOP3.LUT R9, R3, 0x30, RZ, 0x3c, !PT ;  /* 0x0000003003097812 */ /* 0x000fe200078e3cff */
[----:B--2---:R-:W-:Y:S01]  /*1d30*/  @UP0 UMOV UR4, UR24 ;  /* 0x0000001800040c82 */ /* 0x004fe20008000000 */
[----:B------:R-:W-:Y:S01]  /*1d40*/  F2FP.SATFINITE.E4M3.F32.PACK_AB_MERGE_C R56, R57, R56, RZ ;  /* 0x000000383938723e */ /* 0x000fe200048070ff */
[----:B------:R-:W-:Y:S01]  /*1d50*/  STS.U16 [R5+UR8+0x8], R36 ;  /* 0x0000082405007988 */ /* 0x000fe20008000408 */
[----:B------:R-:W-:Y:S01]  /*1d60*/  F2FP.SATFINITE.E4M3.F32.PACK_AB_MERGE_C R58, R59, R58, RZ ;  /* 0x0000003a3b3a723e */ /* 0x000fe200048070ff */
[----:B------:R-:W-:Y:S01]  /*1d70*/  @UP0 UMOV UR5, UR25 ;  /* 0x0000001900050c82 */ /* 0x000fe20008000000 */
[----:B------:R-:W-:Y:S01]  /*1d80*/  F2FP.SATFINITE.E4M3.F32.PACK_AB_MERGE_C R60, R61, R60, RZ ;  /* 0x0000003c3d3c723e */ /* 0x000fe200048070ff */
[----:B------:R1:W-:Y:S01]  /*1d90*/  STS.U16 [R5+UR8+0x408], R38 ;  /* 0x0004082605007988 */ /* 0x0003e20008000408 */
[----:B------:R-:W-:-:S02]  /*1da0*/  F2FP.SATFINITE.E4M3.F32.PACK_AB_MERGE_C R62, R63, R62, RZ ;  /* 0x0000003e3f3e723e */ /* 0x000fc400048070ff */
[----:B------:R-:W-:Y:S01]  /*1db0*/  LOP3.LUT R11, R3, 0x40, RZ, 0x3c, !PT ;  /* 0x00000040030b7812 */ /* 0x000fe200078e3cff */
[----:B------:R-:W-:Y:S01]  /*1dc0*/  STS.U16 [R7+UR8], R40 ;  /* 0x0000002807007988 */ /* 0x000fe20008000408 */
[----:B------:R-:W-:Y:S02]  /*1dd0*/  F2FP.SATFINITE.E4M3.F32.PACK_AB_MERGE_C R64, R65, R64, RZ ;  /* 0x000000404140723e */ /* 0x000fe400048070ff */
[----:B------:R-:W-:Y:S01]  /*1de0*/  F2FP.SATFINITE.E4M3.F32.PACK_AB_MERGE_C R66, R67, R66, RZ ;  /* 0x000000424342723e */ /* 0x000fe200048070ff */
[----:B------:R-:W-:Y:S01]  /*1df0*/  STS.U16 [R7+UR8+0x400], R42 ;  /* 0x0004002a07007988 */ /* 0x000fe20008000408 */
[----:B------:R-:W-:Y:S02]  /*1e00*/  F2FP.SATFINITE.E4M3.F32.PACK_AB_MERGE_C R68, R69, R68, RZ ;  /* 0x000000444544723e */ /* 0x000fe400048070ff */
[----:B------:R-:W-:Y:S01]  /*1e10*/  F2FP.SATFINITE.E4M3.F32.PACK_AB_MERGE_C R70, R71, R70, RZ ;  /* 0x000000464746723e */ /* 0x000fe200048070ff */
[----:B------:R-:W-:Y:S01]  /*1e20*/  STS.U16 [R7+UR8+0x8], R44 ;  /* 0x0000082c07007988 */ /* 0x000fe20008000408 */
[----:B-1----:R-:W-:-:S02]  /*1e30*/  LOP3.LUT R5, R3, 0x50, RZ, 0x3c, !PT ;  /* 0x0000005003057812 */ /* 0x002fc400078e3cff */
[----:B------:R-:W-:Y:S01]  /*1e40*/  F2FP.SATFINITE.E4M3.F32.PACK_AB_MERGE_C R72, R73, R72, RZ ;  /* 0x000000484948723e */ /* 0x000fe200048070ff */
[----:B------:R1:W-:Y:S01]  /*1e50*/  STS.U16 [R7+UR8+0x408], R46 ;  /* 0x0004082e07007988 */ /* 0x0003e20008000408 */
[----:B------:R-:W-:Y:S02]  /*1e60*/  F2FP.SATFINITE.E4M3.F32.PACK_AB_MERGE_C R74, R75, R74, RZ ;  /* 0x0000004a4b4a723e */ /* 0x000fe400048070ff */
[----:B------:R-:W-:Y:S01]  /*1e70*/  F2FP.SATFINITE.E4M3.F32.PACK_AB_MERGE_C R76, R77, R76, RZ ;  /* 0x0000004c4d4c723e */ /* 0x000fe200048070ff */
[----:B------:R-:W-:Y:S01]  /*1e80*/  STS.U16 [R9+UR8], R48 ;  /* 0x0000003009007988 */ /* 0x000fe20008000408 */
[----:B------:R-:W-:Y:S02]  /*1e90*/  F2FP.SATFINITE.E4M3.F32.PACK_AB_MERGE_C R78, R79, R78, RZ ;  /* 0x0000004e4f4e723e */ /* 0x000fe400048070ff */
[----:B------:R-:W-:Y:S01]  /*1ea0*/  F2FP.SATFINITE.E4M3.F32.PACK_AB_MERGE_C R80, R81, R80, RZ ;  /* 0x000000505150723e */ /* 0x000fe200048070ff */
[----:B------:R-:W-:Y:S01]  /*1eb0*/  STS.U16 [R9+UR8+0x400], R50 ;  /* 0x0004003209007988 */ /* 0x000fe20008000408 */
[----:B------:R-:W-:-:S02]  /*1ec0*/  F2FP.SATFINITE.E4M3.F32.PACK_AB_MERGE_C R82, R83, R82, RZ ;  /* 0x000000525352723e */ /* 0x000fc400048070ff */
[----:B-1----:R-:W-:Y:S01]  /*1ed0*/  LOP3.LUT R7, R3, 0x60, RZ, 0x3c, !PT ;  /* 0x0000006003077812 */ /* 0x002fe200078e3cff */
[----:B------:R-:W-:Y:S01]  /*1ee0*/  STS.U16 [R9+UR8+0x8], R52 ;  /* 0x0000083409007988 */ /* 0x000fe20008000408 */
[----:B------:R-:W-:Y:S02]  /*1ef0*/  F2FP.SATFINITE.E4M3.F32.PACK_AB_MERGE_C R84, R85, R84, RZ ;  /* 0x000000545554723e */ /* 0x000fe400048070ff */
[----:B------:R-:W-:Y:S01]  /*1f00*/  F2FP.SATFINITE.E4M3.F32.PACK_AB_MERGE_C R86, R87, R86, RZ ;  /* 0x000000565756723e */ /* 0x000fe200048070ff */
[----:B------:R-:W-:Y:S01]  /*1f10*/  STS.U16 [R9+UR8+0x408], R54 ;  /* 0x0004083609007988 */ /* 0x000fe20008000408 */
[----:B------:R-:W-:-:S03]  /*1f20*/  LOP3.LUT R3, R3, 0x70, RZ, 0x3c, !PT ;  /* 0x0000007003037812 */ /* 0x000fc600078e3cff */
[----:B------:R-:W-:Y:S04]  /*1f30*/  STS.U16 [R11+UR8], R56 ;  /* 0x000000380b007988 */ /* 0x000fe80008000408 */
[----:B------:R-:W-:Y:S04]  /*1f40*/  STS.U16 [R11+UR8+0x400], R58 ;  /* 0x0004003a0b007988 */ /* 0x000fe80008000408 */
[----:B------:R-:W-:Y:S04]  /*1f50*/  STS.U16 [R11+UR8+0x8], R60 ;  /* 0x0000083c0b007988 */ /* 0x000fe80008000408 */
[----:B------:R-:W-:Y:S04]  /*1f60*/  STS.U16 [R11+UR8+0x408], R62 ;  /* 0x0004083e0b007988 */ /* 0x000fe80008000408 */
        /* <DEDUP_REMOVED lines=11> */
[----:B------:R-:W-:Y:S01]  /*2020*/  STS.U16 [R3+UR8+0x408], R86 ;  /* 0x0004085603007988 */ /* 0x000fe20008000408 */
[----:B------:R1:W-:Y:S06]  /*2030*/  MEMBAR.ALL.CTA ;  /* 0x0000000000007992 */ /* 0x0003ec0000008000 */
[----:B-1----:R-:W1:Y:S02]  /*2040*/  FENCE.VIEW.ASYNC.S ;  /* 0x00000000000073c6 */ /* 0x002e640000000000 */
[----:B-1----:R-:W-:Y:S06]  /*2050*/  BAR.SYNC.DEFER_BLOCKING 0x0 ;  /* 0x0000000000007b1d */ /* 0x002fec0000010000 */
[----:B------:R1:W-:Y:S01]  /*2060*/  @UP1 UTMASTG.2D [UR8], [UR4] ;  /* 0x00000008040013b5 */ /* 0x0003e20008008000 */
[----:B------:R0:W-:Y:S01]  /*2070*/  UTMACMDFLUSH ;  /* 0x00000000000079b7 */ /* 0x0001e20000000000 */
[----:B------:R-:W-:-:S04]  /*2080*/  DEPBAR.LE SB0, 0x0 ;  /* 0x000080000000791a */ /* 0x000fc80000000000 */
[----:B------:R-:W-:Y:S06]  /*2090*/  BAR.SYNC.DEFER_BLOCKING 0x0 ;  /* 0x0000000000007b1d */ /* 0x000fec0000010000 */
[----:B-1----:R-:W-:Y:S05]  /*20a0*/  EXIT ;  /* 0x000000000000794d */ /* 0x002fea0003800000 */
.L_x_49:
[----:B------:R-:W1:Y:S02]  /*20b0*/  SYNCS.PHASECHK.TRANS64.TRYWAIT P0, [UR8+0x8000], R2 ;  /* 0x00800002ff0075a7 */ /* 0x000e640008000148 */
[----:B-1----:R-:W-:Y:S05]  /*20c0*/  @!P0 BRA `(.L_x_49) ;  /* 0xfffffffc00f88947 */ /* 0x002fea000383ffff */
[----:B------:R-:W-:Y:S05]  /*20d0*/  BRA `(.L_x_51) ;  /* 0xfffffff800107947 */ /* 0x000fea000383ffff */
.L_x_52:
[----:B------:R-:W-:-:S00]  /*20e0*/  BRA `(.L_x_52) ;  /* 0xfffffffc00fc7947 */ /* 0x000fc0000383ffff */
[----:B------:R-:W-:-:S00]  /*20f0*/  NOP ;  /* 0x0000000000007918 */ /* 0x000fc00000000000 */
        /* <DEDUP_REMOVED lines=8> */
.L_x_53:


//--------------------- .nv.shared.gluon_wgmma    --------------------------
	.section	.nv.shared.gluon_wgmma,"aw",@nobits
	.sectionflags	@""
	.align	16
	.zero		1024


//--------------------- .nv.shared.reserved.0     --------------------------
	.section	.nv.shared.reserved.0,"aw",@nobits
	.weak		__nv_reservedSMEM_offset_0_alias
	.size		__nv_reservedSMEM_offset_0_alias, 0, 0
	.other		__nv_reservedSMEM_offset_0_alias,@"STO_CUDA_RESERVED_SHARED STV_DEFAULT"
__nv_reservedSMEM_offset_0_alias:
	.zero		0


//--------------------- .nv.constant0.gluon_wgmma --------------------------
	.section	.nv.constant0.gluon_wgmma,"a",@progbits
	.sectionflags	@""
	.align	4
.nv.constant0.gluon_wgmma:
	.zero		608


//--------------------- SYMBOLS --------------------------

	.type		.nv.reservedSmem.offset0,@object
	.size		.nv.reservedSmem.offset0,0x4
